//
// Generated by NVIDIA NVVM Compiler
//
// Compiler Build ID: CL-36424714
// Cuda compilation tools, release 13.0, V13.0.88
// Based on NVVM 20.0.0
//

.version 9.0
.target sm_100
.address_size 64

	// .globl	_Z26matrixMulAddWMMACorrectionP6__halfS0_PfS1_iiPiS2_i
.extern .func  (.param .b32 func_retval0) vprintf
(
	.param .b64 vprintf_param_0,
	.param .b64 vprintf_param_1
)
;
// _ZZ14wmma_diagnosisN6nvcuda4wmma8fragmentINS0_8matrix_aELi16ELi16ELi16E6__halfNS0_9row_majorEEENS1_INS0_8matrix_bELi16ELi16ELi16ES3_S4_EEPKfiiE9diagnosis has been demoted
// _ZZ14wmma_diagnosisN6nvcuda4wmma8fragmentINS0_8matrix_aELi16ELi16ELi16E6__halfNS0_9row_majorEEENS1_INS0_8matrix_bELi16ELi16ELi16ES3_S4_EEPKfiiE10Cdiagnosis has been demoted
.global .align 1 .b8 $str[29] = {83, 111, 109, 101, 116, 104, 105, 110, 103, 32, 104, 97, 112, 112, 101, 110, 101, 100, 32, 102, 114, 97, 103, 48, 33, 33, 33, 10};
.global .align 1 .b8 $str$1[29] = {83, 111, 109, 101, 116, 104, 105, 110, 103, 32, 104, 97, 112, 112, 101, 110, 101, 100, 32, 102, 114, 97, 103, 49, 33, 33, 33, 10};
.extern .shared .align 16 .b8 sharedMem[];

.visible .entry _Z26matrixMulAddWMMACorrectionP6__halfS0_PfS1_iiPiS2_i(
	.param .u64 .ptr .align 1 _Z26matrixMulAddWMMACorrectionP6__halfS0_PfS1_iiPiS2_i_param_0,
	.param .u64 .ptr .align 1 _Z26matrixMulAddWMMACorrectionP6__halfS0_PfS1_iiPiS2_i_param_1,
	.param .u64 .ptr .align 1 _Z26matrixMulAddWMMACorrectionP6__halfS0_PfS1_iiPiS2_i_param_2,
	.param .u64 .ptr .align 1 _Z26matrixMulAddWMMACorrectionP6__halfS0_PfS1_iiPiS2_i_param_3,
	.param .u32 _Z26matrixMulAddWMMACorrectionP6__halfS0_PfS1_iiPiS2_i_param_4,
	.param .u32 _Z26matrixMulAddWMMACorrectionP6__halfS0_PfS1_iiPiS2_i_param_5,
	.param .u64 .ptr .align 1 _Z26matrixMulAddWMMACorrectionP6__halfS0_PfS1_iiPiS2_i_param_6,
	.param .u64 .ptr .align 1 _Z26matrixMulAddWMMACorrectionP6__halfS0_PfS1_iiPiS2_i_param_7,
	.param .u32 _Z26matrixMulAddWMMACorrectionP6__halfS0_PfS1_iiPiS2_i_param_8
)
{
	.reg .pred 	%p<72>;
	.reg .b16 	%rs<111>;
	.reg .b32 	%r<611>;
	.reg .b32 	%f<394>;
	.reg .b64 	%rd<73>;
	// demoted variable
	.shared .align 2 .b8 _ZZ14wmma_diagnosisN6nvcuda4wmma8fragmentINS0_8matrix_aELi16ELi16ELi16E6__halfNS0_9row_majorEEENS1_INS0_8matrix_bELi16ELi16ELi16ES3_S4_EEPKfiiE9diagnosis[512];
	// demoted variable
	.shared .align 4 .b8 _ZZ14wmma_diagnosisN6nvcuda4wmma8fragmentINS0_8matrix_aELi16ELi16ELi16E6__halfNS0_9row_majorEEENS1_INS0_8matrix_bELi16ELi16ELi16ES3_S4_EEPKfiiE10Cdiagnosis[1024];
	ld.param.u64 	%rd12, [_Z26matrixMulAddWMMACorrectionP6__halfS0_PfS1_iiPiS2_i_param_0];
	ld.param.u64 	%rd13, [_Z26matrixMulAddWMMACorrectionP6__halfS0_PfS1_iiPiS2_i_param_1];
	ld.param.u64 	%rd9, [_Z26matrixMulAddWMMACorrectionP6__halfS0_PfS1_iiPiS2_i_param_2];
	ld.param.u32 	%r201, [_Z26matrixMulAddWMMACorrectionP6__halfS0_PfS1_iiPiS2_i_param_4];
	ld.param.u32 	%r202, [_Z26matrixMulAddWMMACorrectionP6__halfS0_PfS1_iiPiS2_i_param_5];
	ld.param.u64 	%rd14, [_Z26matrixMulAddWMMACorrectionP6__halfS0_PfS1_iiPiS2_i_param_6];
	ld.param.u32 	%r203, [_Z26matrixMulAddWMMACorrectionP6__halfS0_PfS1_iiPiS2_i_param_8];
	cvta.to.global.u64 	%rd1, %rd13;
	cvta.to.global.u64 	%rd2, %rd12;
	cvta.to.global.u64 	%rd3, %rd14;
	mov.u32 	%r204, %ctaid.y;
	shl.b32 	%r1, %r204, 4;
	mov.u32 	%r205, %ctaid.x;
	shl.b32 	%r2, %r205, 4;
	setp.ge.s32 	%p1, %r1, %r202;
	setp.ge.s32 	%p2, %r2, %r201;
	or.pred  	%p3, %p2, %p1;
	@%p3 bra 	$L__BB0_96;
	shl.b32 	%r208, %r203, 9;
	mov.u32 	%r209, sharedMem;
	add.s32 	%r3, %r209, %r208;
	add.s32 	%r4, %r3, %r208;
	cvta.to.global.u64 	%rd15, %rd9;
	shl.b32 	%r5, %r203, 4;
	mov.u32 	%r6, %tid.x;
	shl.b32 	%r210, %r6, 4;
	mov.u32 	%r211, %tid.y;
	mad.lo.s32 	%r7, %r210, %r203, %r211;
	add.s32 	%r212, %r1, %r6;
	mul.lo.s32 	%r213, %r201, %r212;
	add.s32 	%r8, %r213, %r211;
	add.s32 	%r9, %r2, %r211;
	add.s32 	%r10, %r210, %r211;
	add.s32 	%r11, %r213, %r9;
	mul.wide.s32 	%rd16, %r11, 4;
	add.s64 	%rd4, %rd15, %rd16;
	shl.b32 	%r214, %r10, 2;
	add.s32 	%r12, %r4, %r214;
	max.s32 	%r215, %r5, 16;
	add.s32 	%r216, %r215, -1;
	shr.u32 	%r217, %r216, 4;
	add.s32 	%r218, %r217, 1;
	and.b32  	%r13, %r218, 7;
	and.b32  	%r14, %r218, 3;
	and.b32  	%r15, %r216, 48;
	and.b32  	%r16, %r216, 16;
	and.b32  	%r17, %r218, 536870908;
	and.b32  	%r219, %r218, 536870904;
	neg.s32 	%r18, %r219;
	mov.b32 	%r539, 0;
	mov.f32 	%f378, 0f00000000;
	mov.f32 	%f379, %f378;
	mov.f32 	%f380, %f378;
	mov.f32 	%f381, %f378;
	mov.f32 	%f382, %f378;
	mov.f32 	%f383, %f378;
	mov.f32 	%f384, %f378;
	mov.f32 	%f385, %f378;
	mov.f32 	%f386, %f378;
	mov.f32 	%f387, %f378;
	mov.f32 	%f388, %f378;
	mov.f32 	%f389, %f378;
	mov.f32 	%f390, %f378;
	mov.f32 	%f391, %f378;
	mov.f32 	%f392, %f378;
	mov.f32 	%f393, %f378;
$L__BB0_2:
	setp.lt.s32 	%p4, %r203, 1;
	@%p4 bra 	$L__BB0_21;
	setp.lt.s32 	%p5, %r5, 113;
	mov.b32 	%r569, 0;
	@%p5 bra 	$L__BB0_8;
	shl.b32 	%r222, %r203, 9;
	shl.b32 	%r223, %r6, 5;
	add.s32 	%r224, %r222, %r223;
	mov.u32 	%r225, %tid.y;
	shl.b32 	%r226, %r225, 1;
	add.s32 	%r227, %r224, %r226;
	mov.u32 	%r228, sharedMem;
	add.s32 	%r229, %r227, %r228;
	add.s32 	%r561, %r229, 2048;
	mul.lo.s32 	%r230, %r6, %r203;
	shl.b32 	%r231, %r230, 5;
	add.s32 	%r232, %r231, %r226;
	add.s32 	%r233, %r232, %r228;
	add.s32 	%r565, %r233, 128;
	add.s32 	%r566, %r8, %r539;
	add.s32 	%r234, %r6, %r539;
	add.s32 	%r235, %r234, 16;
	mad.lo.s32 	%r564, %r201, %r235, %r9;
	add.s32 	%r236, %r234, 32;
	mad.lo.s32 	%r563, %r201, %r236, %r9;
	add.s32 	%r237, %r234, 48;
	mad.lo.s32 	%r562, %r201, %r237, %r9;
	mad.lo.s32 	%r560, %r201, %r234, %r9;
	add.s32 	%r238, %r234, 112;
	mad.lo.s32 	%r559, %r201, %r238, %r9;
	add.s32 	%r239, %r234, 96;
	mad.lo.s32 	%r558, %r201, %r239, %r9;
	add.s32 	%r240, %r234, 80;
	mad.lo.s32 	%r557, %r201, %r240, %r9;
	add.s32 	%r241, %r234, 64;
	mad.lo.s32 	%r556, %r201, %r241, %r9;
	mov.b32 	%r569, 0;
	mov.u32 	%r567, %r18;
$L__BB0_5:
	.pragma "nounroll";
	mul.wide.s32 	%rd17, %r566, 2;
	add.s64 	%rd5, %rd2, %rd17;
	ld.global.u16 	%rs1, [%rd5];
	st.shared.u16 	[%r565+-128], %rs1;
	mul.wide.s32 	%rd18, %r560, 2;
	add.s64 	%rd19, %rd1, %rd18;
	ld.global.u16 	%rs2, [%rd19];
	st.shared.u16 	[%r561+-2048], %rs2;
	or.b32  	%r242, %r569, %r539;
	setp.ne.s32 	%p6, %r242, 0;
	@%p6 bra 	$L__BB0_7;
	ld.global.f32 	%f162, [%rd4];
	st.shared.f32 	[%r12], %f162;
$L__BB0_7:
	ld.global.u16 	%rs3, [%rd5+32];
	st.shared.u16 	[%r565+-96], %rs3;
	mul.wide.s32 	%rd20, %r564, 2;
	add.s64 	%rd21, %rd1, %rd20;
	ld.global.u16 	%rs4, [%rd21];
	st.shared.u16 	[%r561+-1536], %rs4;
	ld.global.u16 	%rs5, [%rd5+64];
	st.shared.u16 	[%r565+-64], %rs5;
	mul.wide.s32 	%rd22, %r563, 2;
	add.s64 	%rd23, %rd1, %rd22;
	ld.global.u16 	%rs6, [%rd23];
	st.shared.u16 	[%r561+-1024], %rs6;
	ld.global.u16 	%rs7, [%rd5+96];
	st.shared.u16 	[%r565+-32], %rs7;
	mul.wide.s32 	%rd24, %r562, 2;
	add.s64 	%rd25, %rd1, %rd24;
	ld.global.u16 	%rs8, [%rd25];
	st.shared.u16 	[%r561+-512], %rs8;
	ld.global.u16 	%rs9, [%rd5+128];
	st.shared.u16 	[%r565], %rs9;
	mul.wide.s32 	%rd26, %r556, 2;
	add.s64 	%rd27, %rd1, %rd26;
	ld.global.u16 	%rs10, [%rd27];
	st.shared.u16 	[%r561], %rs10;
	ld.global.u16 	%rs11, [%rd5+160];
	st.shared.u16 	[%r565+32], %rs11;
	mul.wide.s32 	%rd28, %r557, 2;
	add.s64 	%rd29, %rd1, %rd28;
	ld.global.u16 	%rs12, [%rd29];
	st.shared.u16 	[%r561+512], %rs12;
	ld.global.u16 	%rs13, [%rd5+192];
	st.shared.u16 	[%r565+64], %rs13;
	mul.wide.s32 	%rd30, %r558, 2;
	add.s64 	%rd31, %rd1, %rd30;
	ld.global.u16 	%rs14, [%rd31];
	st.shared.u16 	[%r561+1024], %rs14;
	ld.global.u16 	%rs15, [%rd5+224];
	st.shared.u16 	[%r565+96], %rs15;
	mul.wide.s32 	%rd32, %r559, 2;
	add.s64 	%rd33, %rd1, %rd32;
	ld.global.u16 	%rs16, [%rd33];
	st.shared.u16 	[%r561+1536], %rs16;
	add.s32 	%r569, %r569, 128;
	add.s32 	%r567, %r567, 8;
	add.s32 	%r566, %r566, 128;
	add.s32 	%r565, %r565, 256;
	shl.b32 	%r243, %r201, 7;
	add.s32 	%r564, %r564, %r243;
	add.s32 	%r563, %r563, %r243;
	add.s32 	%r562, %r562, %r243;
	add.s32 	%r561, %r561, 4096;
	add.s32 	%r560, %r560, %r243;
	add.s32 	%r559, %r559, %r243;
	add.s32 	%r558, %r558, %r243;
	add.s32 	%r557, %r557, %r243;
	add.s32 	%r556, %r556, %r243;
	setp.ne.s32 	%p7, %r567, 0;
	@%p7 bra 	$L__BB0_5;
$L__BB0_8:
	setp.eq.s32 	%p8, %r13, 0;
	@%p8 bra 	$L__BB0_21;
	add.s32 	%r244, %r13, -1;
	setp.lt.u32 	%p9, %r244, 3;
	@%p9 bra 	$L__BB0_13;
	add.s32 	%r245, %r7, %r569;
	add.s32 	%r246, %r569, %r6;
	shl.b32 	%r247, %r569, 4;
	add.s32 	%r248, %r10, %r247;
	add.s32 	%r249, %r8, %r539;
	add.s32 	%r250, %r249, %r569;
	add.s32 	%r74, %r246, %r539;
	mad.lo.s32 	%r251, %r74, %r201, %r9;
	shl.b32 	%r252, %r245, 1;
	mov.u32 	%r253, sharedMem;
	add.s32 	%r75, %r253, %r252;
	mul.wide.s32 	%rd34, %r250, 2;
	add.s64 	%rd6, %rd2, %rd34;
	ld.global.u16 	%rs17, [%rd6];
	st.shared.u16 	[%r75], %rs17;
	shl.b32 	%r254, %r248, 1;
	add.s32 	%r76, %r3, %r254;
	mul.wide.s32 	%rd35, %r251, 2;
	add.s64 	%rd36, %rd1, %rd35;
	ld.global.u16 	%rs18, [%rd36];
	st.shared.u16 	[%r76], %rs18;
	or.b32  	%r255, %r569, %r539;
	setp.ne.s32 	%p10, %r255, 0;
	@%p10 bra 	$L__BB0_12;
	ld.global.f32 	%f163, [%rd4];
	st.shared.f32 	[%r12], %f163;
$L__BB0_12:
	add.s32 	%r256, %r74, 16;
	mad.lo.s32 	%r257, %r256, %r201, %r9;
	ld.global.u16 	%rs19, [%rd6+32];
	st.shared.u16 	[%r75+32], %rs19;
	mul.wide.s32 	%rd37, %r257, 2;
	add.s64 	%rd38, %rd1, %rd37;
	ld.global.u16 	%rs20, [%rd38];
	st.shared.u16 	[%r76+512], %rs20;
	add.s32 	%r258, %r74, 32;
	mad.lo.s32 	%r259, %r258, %r201, %r9;
	ld.global.u16 	%rs21, [%rd6+64];
	st.shared.u16 	[%r75+64], %rs21;
	mul.wide.s32 	%rd39, %r259, 2;
	add.s64 	%rd40, %rd1, %rd39;
	ld.global.u16 	%rs22, [%rd40];
	st.shared.u16 	[%r76+1024], %rs22;
	add.s32 	%r260, %r74, 48;
	mad.lo.s32 	%r261, %r260, %r201, %r9;
	ld.global.u16 	%rs23, [%rd6+96];
	st.shared.u16 	[%r75+96], %rs23;
	mul.wide.s32 	%rd41, %r261, 2;
	add.s64 	%rd42, %rd1, %rd41;
	ld.global.u16 	%rs24, [%rd42];
	st.shared.u16 	[%r76+1536], %rs24;
	add.s32 	%r569, %r569, 64;
$L__BB0_13:
	setp.eq.s32 	%p11, %r14, 0;
	@%p11 bra 	$L__BB0_21;
	setp.eq.s32 	%p12, %r15, 0;
	@%p12 bra 	$L__BB0_18;
	add.s32 	%r262, %r7, %r569;
	add.s32 	%r263, %r569, %r6;
	shl.b32 	%r264, %r569, 4;
	add.s32 	%r265, %r10, %r264;
	add.s32 	%r266, %r8, %r539;
	add.s32 	%r267, %r266, %r569;
	add.s32 	%r79, %r263, %r539;
	mad.lo.s32 	%r268, %r79, %r201, %r9;
	shl.b32 	%r269, %r262, 1;
	mov.u32 	%r270, sharedMem;
	add.s32 	%r80, %r270, %r269;
	mul.wide.s32 	%rd43, %r267, 2;
	add.s64 	%rd7, %rd2, %rd43;
	ld.global.u16 	%rs25, [%rd7];
	st.shared.u16 	[%r80], %rs25;
	shl.b32 	%r271, %r265, 1;
	add.s32 	%r81, %r3, %r271;
	mul.wide.s32 	%rd44, %r268, 2;
	add.s64 	%rd45, %rd1, %rd44;
	ld.global.u16 	%rs26, [%rd45];
	st.shared.u16 	[%r81], %rs26;
	or.b32  	%r272, %r569, %r539;
	setp.ne.s32 	%p13, %r272, 0;
	@%p13 bra 	$L__BB0_17;
	ld.global.f32 	%f164, [%rd4];
	st.shared.f32 	[%r12], %f164;
$L__BB0_17:
	add.s32 	%r273, %r79, 16;
	mad.lo.s32 	%r274, %r273, %r201, %r9;
	ld.global.u16 	%rs27, [%rd7+32];
	st.shared.u16 	[%r80+32], %rs27;
	mul.wide.s32 	%rd46, %r274, 2;
	add.s64 	%rd47, %rd1, %rd46;
	ld.global.u16 	%rs28, [%rd47];
	st.shared.u16 	[%r81+512], %rs28;
	add.s32 	%r569, %r569, 32;
$L__BB0_18:
	setp.ne.s32 	%p14, %r16, 0;
	@%p14 bra 	$L__BB0_21;
	add.s32 	%r275, %r7, %r569;
	add.s32 	%r276, %r569, %r6;
	shl.b32 	%r277, %r569, 4;
	add.s32 	%r278, %r10, %r277;
	add.s32 	%r279, %r8, %r539;
	add.s32 	%r280, %r279, %r569;
	add.s32 	%r281, %r276, %r539;
	mad.lo.s32 	%r282, %r281, %r201, %r9;
	shl.b32 	%r283, %r275, 1;
	mov.u32 	%r284, sharedMem;
	add.s32 	%r285, %r284, %r283;
	mul.wide.s32 	%rd48, %r280, 2;
	add.s64 	%rd49, %rd2, %rd48;
	ld.global.u16 	%rs29, [%rd49];
	st.shared.u16 	[%r285], %rs29;
	shl.b32 	%r286, %r278, 1;
	add.s32 	%r287, %r3, %r286;
	mul.wide.s32 	%rd50, %r282, 2;
	add.s64 	%rd51, %rd1, %rd50;
	ld.global.u16 	%rs30, [%rd51];
	st.shared.u16 	[%r287], %rs30;
	or.b32  	%r288, %r569, %r539;
	setp.ne.s32 	%p15, %r288, 0;
	@%p15 bra 	$L__BB0_21;
	ld.global.f32 	%f165, [%rd4];
	st.shared.f32 	[%r12], %f165;
$L__BB0_21:
	bar.sync 	0;
	@%p4 bra 	$L__BB0_29;
	setp.lt.s32 	%p17, %r5, 49;
	mov.b32 	%r590, 0;
	@%p17 bra 	$L__BB0_25;
	mov.b32 	%r590, 0;
	mov.u32 	%r573, %r590;
$L__BB0_24:
	shl.b32 	%r292, %r590, 1;
	mov.u32 	%r293, sharedMem;
	add.s32 	%r294, %r293, %r292;
	mov.b32 	%r295, 16;
	wmma.load.a.sync.aligned.row.m16n16k16.shared.f16 	{%r296, %r297, %r298, %r299, %r300, %r301, %r302, %r303}, [%r294], %r295;
	wmma.load.b.sync.aligned.row.m16n16k16.shared.f16 	{%r304, %r305, %r306, %r307, %r308, %r309, %r310, %r311}, [%r3], %r295;
	wmma.load.b.sync.aligned.row.m16n16k16.shared.f16 	{%r312, %r313, %r314, %r315, %r316, %r317, %r318, %r319}, [%r3], %r295;
	wmma.mma.sync.aligned.row.row.m16n16k16.f32.f32 {%f167, %f168, %f169, %f170, %f171, %f172, %f173, %f174}, {%r296, %r297, %r298, %r299, %r300, %r301, %r302, %r303}, {%r304, %r305, %r306, %r307, %r308, %r309, %r310, %r311}, {%f393, %f392, %f391, %f390, %f389, %f388, %f387, %f386};
	wmma.mma.sync.aligned.row.row.m16n16k16.f32.f32 {%f175, %f176, %f177, %f178, %f179, %f180, %f181, %f182}, {%r296, %r297, %r298, %r299, %r300, %r301, %r302, %r303}, {%r312, %r313, %r314, %r315, %r316, %r317, %r318, %r319}, {%f385, %f384, %f383, %f382, %f381, %f380, %f379, %f378};
	add.s32 	%r320, %r294, 32;
	wmma.load.a.sync.aligned.row.m16n16k16.shared.f16 	{%r321, %r322, %r323, %r324, %r325, %r326, %r327, %r328}, [%r320], %r295;
	wmma.load.b.sync.aligned.row.m16n16k16.shared.f16 	{%r329, %r330, %r331, %r332, %r333, %r334, %r335, %r336}, [%r3], %r295;
	wmma.load.b.sync.aligned.row.m16n16k16.shared.f16 	{%r337, %r338, %r339, %r340, %r341, %r342, %r343, %r344}, [%r3], %r295;
	wmma.mma.sync.aligned.row.row.m16n16k16.f32.f32 {%f183, %f184, %f185, %f186, %f187, %f188, %f189, %f190}, {%r321, %r322, %r323, %r324, %r325, %r326, %r327, %r328}, {%r329, %r330, %r331, %r332, %r333, %r334, %r335, %r336}, {%f167, %f168, %f169, %f170, %f171, %f172, %f173, %f174};
	wmma.mma.sync.aligned.row.row.m16n16k16.f32.f32 {%f191, %f192, %f193, %f194, %f195, %f196, %f197, %f198}, {%r321, %r322, %r323, %r324, %r325, %r326, %r327, %r328}, {%r337, %r338, %r339, %r340, %r341, %r342, %r343, %r344}, {%f175, %f176, %f177, %f178, %f179, %f180, %f181, %f182};
	add.s32 	%r345, %r294, 64;
	wmma.load.a.sync.aligned.row.m16n16k16.shared.f16 	{%r346, %r347, %r348, %r349, %r350, %r351, %r352, %r353}, [%r345], %r295;
	wmma.load.b.sync.aligned.row.m16n16k16.shared.f16 	{%r354, %r355, %r356, %r357, %r358, %r359, %r360, %r361}, [%r3], %r295;
	wmma.load.b.sync.aligned.row.m16n16k16.shared.f16 	{%r362, %r363, %r364, %r365, %r366, %r367, %r368, %r369}, [%r3], %r295;
	wmma.mma.sync.aligned.row.row.m16n16k16.f32.f32 {%f199, %f200, %f201, %f202, %f203, %f204, %f205, %f206}, {%r346, %r347, %r348, %r349, %r350, %r351, %r352, %r353}, {%r354, %r355, %r356, %r357, %r358, %r359, %r360, %r361}, {%f183, %f184, %f185, %f186, %f187, %f188, %f189, %f190};
	wmma.mma.sync.aligned.row.row.m16n16k16.f32.f32 {%f207, %f208, %f209, %f210, %f211, %f212, %f213, %f214}, {%r346, %r347, %r348, %r349, %r350, %r351, %r352, %r353}, {%r362, %r363, %r364, %r365, %r366, %r367, %r368, %r369}, {%f191, %f192, %f193, %f194, %f195, %f196, %f197, %f198};
	add.s32 	%r370, %r294, 96;
	wmma.load.a.sync.aligned.row.m16n16k16.shared.f16 	{%r598, %r597, %r596, %r595, %r594, %r593, %r592, %r591}, [%r370], %r295;
	wmma.load.b.sync.aligned.row.m16n16k16.shared.f16 	{%r602, %r601, %r600, %r599, %r371, %r372, %r373, %r374}, [%r3], %r295;
	wmma.load.b.sync.aligned.row.m16n16k16.shared.f16 	{%r606, %r605, %r604, %r603, %r375, %r376, %r377, %r378}, [%r3], %r295;
	wmma.mma.sync.aligned.row.row.m16n16k16.f32.f32 {%f393, %f392, %f391, %f390, %f389, %f388, %f387, %f386}, {%r598, %r597, %r596, %r595, %r594, %r593, %r592, %r591}, {%r602, %r601, %r600, %r599, %r371, %r372, %r373, %r374}, {%f199, %f200, %f201, %f202, %f203, %f204, %f205, %f206};
	wmma.mma.sync.aligned.row.row.m16n16k16.f32.f32 {%f385, %f384, %f383, %f382, %f381, %f380, %f379, %f378}, {%r598, %r597, %r596, %r595, %r594, %r593, %r592, %r591}, {%r606, %r605, %r604, %r603, %r375, %r376, %r377, %r378}, {%f207, %f208, %f209, %f210, %f211, %f212, %f213, %f214};
	add.s32 	%r590, %r590, 64;
	add.s32 	%r573, %r573, 4;
	setp.ne.s32 	%p18, %r573, %r17;
	@%p18 bra 	$L__BB0_24;
$L__BB0_25:
	setp.eq.s32 	%p19, %r14, 0;
	@%p19 bra 	$L__BB0_29;
	setp.eq.s32 	%p20, %r14, 1;
	shl.b32 	%r379, %r590, 1;
	mov.u32 	%r380, sharedMem;
	add.s32 	%r121, %r380, %r379;
	mov.b32 	%r381, 16;
	wmma.load.a.sync.aligned.row.m16n16k16.shared.f16 	{%r598, %r597, %r596, %r595, %r594, %r593, %r592, %r591}, [%r121], %r381;
	wmma.load.b.sync.aligned.row.m16n16k16.shared.f16 	{%r602, %r601, %r600, %r599, %r382, %r383, %r384, %r385}, [%r3], %r381;
	wmma.load.b.sync.aligned.row.m16n16k16.shared.f16 	{%r606, %r605, %r604, %r603, %r386, %r387, %r388, %r389}, [%r3], %r381;
	wmma.mma.sync.aligned.row.row.m16n16k16.f32.f32 {%f393, %f392, %f391, %f390, %f389, %f388, %f387, %f386}, {%r598, %r597, %r596, %r595, %r594, %r593, %r592, %r591}, {%r602, %r601, %r600, %r599, %r382, %r383, %r384, %r385}, {%f393, %f392, %f391, %f390, %f389, %f388, %f387, %f386};
	wmma.mma.sync.aligned.row.row.m16n16k16.f32.f32 {%f385, %f384, %f383, %f382, %f381, %f380, %f379, %f378}, {%r598, %r597, %r596, %r595, %r594, %r593, %r592, %r591}, {%r606, %r605, %r604, %r603, %r386, %r387, %r388, %r389}, {%f385, %f384, %f383, %f382, %f381, %f380, %f379, %f378};
	@%p20 bra 	$L__BB0_29;
	setp.eq.s32 	%p21, %r14, 2;
	add.s32 	%r390, %r121, 32;
	mov.b32 	%r391, 16;
	wmma.load.a.sync.aligned.row.m16n16k16.shared.f16 	{%r598, %r597, %r596, %r595, %r594, %r593, %r592, %r591}, [%r390], %r391;
	wmma.load.b.sync.aligned.row.m16n16k16.shared.f16 	{%r602, %r601, %r600, %r599, %r392, %r393, %r394, %r395}, [%r3], %r391;
	wmma.load.b.sync.aligned.row.m16n16k16.shared.f16 	{%r606, %r605, %r604, %r603, %r396, %r397, %r398, %r399}, [%r3], %r391;
	wmma.mma.sync.aligned.row.row.m16n16k16.f32.f32 {%f393, %f392, %f391, %f390, %f389, %f388, %f387, %f386}, {%r598, %r597, %r596, %r595, %r594, %r593, %r592, %r591}, {%r602, %r601, %r600, %r599, %r392, %r393, %r394, %r395}, {%f393, %f392, %f391, %f390, %f389, %f388, %f387, %f386};
	wmma.mma.sync.aligned.row.row.m16n16k16.f32.f32 {%f385, %f384, %f383, %f382, %f381, %f380, %f379, %f378}, {%r598, %r597, %r596, %r595, %r594, %r593, %r592, %r591}, {%r606, %r605, %r604, %r603, %r396, %r397, %r398, %r399}, {%f385, %f384, %f383, %f382, %f381, %f380, %f379, %f378};
	@%p21 bra 	$L__BB0_29;
	add.s32 	%r400, %r121, 64;
	mov.b32 	%r401, 16;
	wmma.load.a.sync.aligned.row.m16n16k16.shared.f16 	{%r598, %r597, %r596, %r595, %r594, %r593, %r592, %r591}, [%r400], %r401;
	wmma.load.b.sync.aligned.row.m16n16k16.shared.f16 	{%r602, %r601, %r600, %r599, %r402, %r403, %r404, %r405}, [%r3], %r401;
	wmma.load.b.sync.aligned.row.m16n16k16.shared.f16 	{%r606, %r605, %r604, %r603, %r406, %r407, %r408, %r409}, [%r3], %r401;
	wmma.mma.sync.aligned.row.row.m16n16k16.f32.f32 {%f393, %f392, %f391, %f390, %f389, %f388, %f387, %f386}, {%r598, %r597, %r596, %r595, %r594, %r593, %r592, %r591}, {%r602, %r601, %r600, %r599, %r402, %r403, %r404, %r405}, {%f393, %f392, %f391, %f390, %f389, %f388, %f387, %f386};
	wmma.mma.sync.aligned.row.row.m16n16k16.f32.f32 {%f385, %f384, %f383, %f382, %f381, %f380, %f379, %f378}, {%r598, %r597, %r596, %r595, %r594, %r593, %r592, %r591}, {%r606, %r605, %r604, %r603, %r406, %r407, %r408, %r409}, {%f385, %f384, %f383, %f382, %f381, %f380, %f379, %f378};
$L__BB0_29:
	add.s32 	%r539, %r539, %r5;
	setp.lt.s32 	%p22, %r539, %r202;
	@%p22 bra 	$L__BB0_2;
	mov.b32 	%r410, 16;
	wmma.load.c.sync.aligned.row.m16n16k16.shared.f32 	{%f215, %f216, %f217, %f218, %f219, %f220, %f221, %f222}, [%r4], %r410;
	wmma.load.c.sync.aligned.row.m16n16k16.shared.f32 	{%f223, %f224, %f225, %f226, %f227, %f228, %f229, %f230}, [%r4], %r410;
	add.f32 	%f145, %f393, %f215;
	add.f32 	%f146, %f392, %f216;
	add.f32 	%f147, %f391, %f217;
	add.f32 	%f148, %f390, %f218;
	add.f32 	%f149, %f389, %f219;
	add.f32 	%f150, %f388, %f220;
	add.f32 	%f151, %f387, %f221;
	add.f32 	%f152, %f386, %f222;
	add.f32 	%f153, %f385, %f223;
	add.f32 	%f154, %f384, %f224;
	add.f32 	%f155, %f383, %f225;
	add.f32 	%f156, %f382, %f226;
	add.f32 	%f157, %f381, %f227;
	add.f32 	%f158, %f380, %f228;
	add.f32 	%f159, %f379, %f229;
	add.f32 	%f160, %f378, %f230;
	bar.sync 	0;
	setp.eq.f32 	%p23, %f145, %f149;
	@%p23 bra 	$L__BB0_32;
	mov.u64 	%rd52, $str;
	cvta.global.u64 	%rd53, %rd52;
	{ // callseq 0, 0
	.param .b64 param0;
	st.param.b64 	[param0], %rd53;
	.param .b64 param1;
	st.param.b64 	[param1], 0;
	.param .b32 retval0;
	call.uni (retval0), 
	vprintf, 
	(
	param0, 
	param1
	);
	ld.param.b32 	%r411, [retval0];
	} // callseq 0
	mov.b32 	%r413, -1;
	st.global.u32 	[%rd3], %r413;
$L__BB0_32:
	setp.eq.f32 	%p24, %f153, %f157;
	@%p24 bra 	$L__BB0_34;
	mov.u64 	%rd54, $str$1;
	cvta.global.u64 	%rd55, %rd54;
	{ // callseq 1, 0
	.param .b64 param0;
	st.param.b64 	[param0], %rd55;
	.param .b64 param1;
	st.param.b64 	[param1], 0;
	.param .b32 retval0;
	call.uni (retval0), 
	vprintf, 
	(
	param0, 
	param1
	);
	ld.param.b32 	%r414, [retval0];
	} // callseq 1
	mov.b32 	%r416, 1;
	st.global.u32 	[%rd3], %r416;
$L__BB0_34:
	setp.eq.f32 	%p25, %f146, %f150;
	@%p25 bra 	$L__BB0_36;
	mov.u64 	%rd56, $str;
	cvta.global.u64 	%rd57, %rd56;
	{ // callseq 2, 0
	.param .b64 param0;
	st.param.b64 	[param0], %rd57;
	.param .b64 param1;
	st.param.b64 	[param1], 0;
	.param .b32 retval0;
	call.uni (retval0), 
	vprintf, 
	(
	param0, 
	param1
	);
	ld.param.b32 	%r417, [retval0];
	} // callseq 2
	mov.b32 	%r419, -1;
	st.global.u32 	[%rd3], %r419;
$L__BB0_36:
	setp.eq.f32 	%p26, %f154, %f158;
	@%p26 bra 	$L__BB0_38;
	mov.u64 	%rd58, $str$1;
	cvta.global.u64 	%rd59, %rd58;
	{ // callseq 3, 0
	.param .b64 param0;
	st.param.b64 	[param0], %rd59;
	.param .b64 param1;
	st.param.b64 	[param1], 0;
	.param .b32 retval0;
	call.uni (retval0), 
	vprintf, 
	(
	param0, 
	param1
	);
	ld.param.b32 	%r420, [retval0];
	} // callseq 3
	mov.b32 	%r422, 1;
	st.global.u32 	[%rd3], %r422;
$L__BB0_38:
	setp.eq.f32 	%p27, %f147, %f151;
	@%p27 bra 	$L__BB0_40;
	mov.u64 	%rd60, $str;
	cvta.global.u64 	%rd61, %rd60;
	{ // callseq 4, 0
	.param .b64 param0;
	st.param.b64 	[param0], %rd61;
	.param .b64 param1;
	st.param.b64 	[param1], 0;
	.param .b32 retval0;
	call.uni (retval0), 
	vprintf, 
	(
	param0, 
	param1
	);
	ld.param.b32 	%r423, [retval0];
	} // callseq 4
	mov.b32 	%r425, -1;
	st.global.u32 	[%rd3], %r425;
$L__BB0_40:
	setp.eq.f32 	%p28, %f155, %f159;
	@%p28 bra 	$L__BB0_42;
	mov.u64 	%rd62, $str$1;
	cvta.global.u64 	%rd63, %rd62;
	{ // callseq 5, 0
	.param .b64 param0;
	st.param.b64 	[param0], %rd63;
	.param .b64 param1;
	st.param.b64 	[param1], 0;
	.param .b32 retval0;
	call.uni (retval0), 
	vprintf, 
	(
	param0, 
	param1
	);
	ld.param.b32 	%r426, [retval0];
	} // callseq 5
	mov.b32 	%r428, 1;
	st.global.u32 	[%rd3], %r428;
$L__BB0_42:
	setp.eq.f32 	%p29, %f148, %f152;
	@%p29 bra 	$L__BB0_44;
	mov.u64 	%rd64, $str;
	cvta.global.u64 	%rd65, %rd64;
	{ // callseq 6, 0
	.param .b64 param0;
	st.param.b64 	[param0], %rd65;
	.param .b64 param1;
	st.param.b64 	[param1], 0;
	.param .b32 retval0;
	call.uni (retval0), 
	vprintf, 
	(
	param0, 
	param1
	);
	ld.param.b32 	%r429, [retval0];
	} // callseq 6
	mov.b32 	%r431, -1;
	st.global.u32 	[%rd3], %r431;
$L__BB0_44:
	setp.eq.f32 	%p30, %f156, %f160;
	@%p30 bra 	$L__BB0_46;
	mov.u64 	%rd66, $str$1;
	cvta.global.u64 	%rd67, %rd66;
	{ // callseq 7, 0
	.param .b64 param0;
	st.param.b64 	[param0], %rd67;
	.param .b64 param1;
	st.param.b64 	[param1], 0;
	.param .b32 retval0;
	call.uni (retval0), 
	vprintf, 
	(
	param0, 
	param1
	);
	ld.param.b32 	%r432, [retval0];
	} // callseq 7
	mov.b32 	%r434, 1;
	st.global.u32 	[%rd3], %r434;
$L__BB0_46:
	ld.param.u64 	%rd72, [_Z26matrixMulAddWMMACorrectionP6__halfS0_PfS1_iiPiS2_i_param_7];
	cvta.to.global.u64 	%rd8, %rd72;
	bar.sync 	0;
	ld.global.u32 	%r435, [%rd3];
	setp.eq.s32 	%p31, %r435, 1;
	@%p31 bra 	$L__BB0_70;
	setp.ne.s32 	%p32, %r435, -1;
	@%p32 bra 	$L__BB0_92;
	mov.b32 	{%rs71, %rs72}, %r602;
	mov.b32 	{%rs73, %rs74}, %r601;
	mov.b32 	{%rs75, %rs76}, %r600;
	mov.b32 	{%rs77, %rs78}, %r599;
	// begin inline asm
	mov.u32 %r486, %laneid;
	// end inline asm
	shr.s32 	%r487, %r486, 31;
	shr.u32 	%r488, %r487, 30;
	add.s32 	%r489, %r486, %r488;
	shr.s32 	%r188, %r489, 2;
	and.b32  	%r490, %r489, -4;
	sub.s32 	%r189, %r486, %r490;
	shl.b32 	%r491, %r189, 5;
	add.s32 	%r492, %r491, %r188;
	shl.b32 	%r493, %r492, 1;
	mov.u32 	%r494, _ZZ14wmma_diagnosisN6nvcuda4wmma8fragmentINS0_8matrix_aELi16ELi16ELi16E6__halfNS0_9row_majorEEENS1_INS0_8matrix_bELi16ELi16ELi16ES3_S4_EEPKfiiE9diagnosis;
	add.s32 	%r495, %r494, %r493;
	st.shared.u16 	[%r495], %rs71;
	st.shared.u16 	[%r495+256], %rs73;
	st.shared.u16 	[%r495+16], %rs75;
	st.shared.u16 	[%r495+272], %rs77;
	st.shared.u16 	[%r495+32], %rs72;
	st.shared.u16 	[%r495+288], %rs74;
	st.shared.u16 	[%r495+48], %rs76;
	st.shared.u16 	[%r495+304], %rs78;
	bar.sync 	0;
	setp.gt.s32 	%p52, %r486, 15;
	@%p52 bra 	$L__BB0_50;
	shl.b32 	%r496, %r188, 1;
	add.s32 	%r498, %r494, %r496;
	ld.shared.u16 	%rs79, [%r498];
	st.shared.u16 	[%r498+8], %rs79;
	ld.shared.u16 	%rs80, [%r498+16];
	st.shared.u16 	[%r498+24], %rs80;
	ld.shared.u16 	%rs81, [%r498+32];
	st.shared.u16 	[%r498+40], %rs81;
	ld.shared.u16 	%rs82, [%r498+48];
	st.shared.u16 	[%r498+56], %rs82;
	ld.shared.u16 	%rs83, [%r498+64];
	st.shared.u16 	[%r498+72], %rs83;
	ld.shared.u16 	%rs84, [%r498+80];
	st.shared.u16 	[%r498+88], %rs84;
	ld.shared.u16 	%rs85, [%r498+96];
	st.shared.u16 	[%r498+104], %rs85;
	ld.shared.u16 	%rs86, [%r498+112];
	st.shared.u16 	[%r498+120], %rs86;
	ld.shared.u16 	%rs87, [%r498+128];
	st.shared.u16 	[%r498+136], %rs87;
	ld.shared.u16 	%rs88, [%r498+144];
	st.shared.u16 	[%r498+152], %rs88;
	ld.shared.u16 	%rs89, [%r498+160];
	st.shared.u16 	[%r498+168], %rs89;
	ld.shared.u16 	%rs90, [%r498+176];
	st.shared.u16 	[%r498+184], %rs90;
	ld.shared.u16 	%rs91, [%r498+192];
	st.shared.u16 	[%r498+200], %rs91;
	ld.shared.u16 	%rs92, [%r498+208];
	st.shared.u16 	[%r498+216], %rs92;
	ld.shared.u16 	%rs93, [%r498+224];
	st.shared.u16 	[%r498+232], %rs93;
	ld.shared.u16 	%rs94, [%r498+240];
	st.shared.u16 	[%r498+248], %rs94;
	ld.shared.u16 	%rs95, [%r498+256];
	st.shared.u16 	[%r498+264], %rs95;
	ld.shared.u16 	%rs96, [%r498+272];
	st.shared.u16 	[%r498+280], %rs96;
	ld.shared.u16 	%rs97, [%r498+288];
	st.shared.u16 	[%r498+296], %rs97;
	ld.shared.u16 	%rs98, [%r498+304];
	st.shared.u16 	[%r498+312], %rs98;
	ld.shared.u16 	%rs99, [%r498+320];
	st.shared.u16 	[%r498+328], %rs99;
	ld.shared.u16 	%rs100, [%r498+336];
	st.shared.u16 	[%r498+344], %rs100;
	ld.shared.u16 	%rs101, [%r498+352];
	st.shared.u16 	[%r498+360], %rs101;
	ld.shared.u16 	%rs102, [%r498+368];
	st.shared.u16 	[%r498+376], %rs102;
	ld.shared.u16 	%rs103, [%r498+384];
	st.shared.u16 	[%r498+392], %rs103;
	ld.shared.u16 	%rs104, [%r498+400];
	st.shared.u16 	[%r498+408], %rs104;
	ld.shared.u16 	%rs105, [%r498+416];
	st.shared.u16 	[%r498+424], %rs105;
	ld.shared.u16 	%rs106, [%r498+432];
	st.shared.u16 	[%r498+440], %rs106;
	ld.shared.u16 	%rs107, [%r498+448];
	st.shared.u16 	[%r498+456], %rs107;
	ld.shared.u16 	%rs108, [%r498+464];
	st.shared.u16 	[%r498+472], %rs108;
	ld.shared.u16 	%rs109, [%r498+480];
	st.shared.u16 	[%r498+488], %rs109;
	ld.shared.u16 	%rs110, [%r498+496];
	st.shared.u16 	[%r498+504], %rs110;
$L__BB0_50:
	mov.b32 	%r501, 16;
	wmma.load.b.sync.aligned.row.m16n16k16.shared.f16 	{%r502, %r503, %r504, %r505, %r506, %r507, %r508, %r509}, [%r494], %r501;
	mov.f32 	%f272, 0f00000000;
	wmma.mma.sync.aligned.row.row.m16n16k16.f32.f32 {%f273, %f274, %f275, %f276, %f277, %f278, %f279, %f280}, {%r598, %r597, %r596, %r595, %r594, %r593, %r592, %r591}, {%r502, %r503, %r504, %r505, %r506, %r507, %r508, %r509}, {%f272, %f272, %f272, %f272, %f272, %f272, %f272, %f272};
	bar.sync 	0;
	shl.b32 	%r510, %r188, 4;
	shl.b32 	%r511, %r189, 1;
	add.s32 	%r512, %r510, %r511;
	shl.b32 	%r513, %r512, 2;
	mov.u32 	%r514, _ZZ14wmma_diagnosisN6nvcuda4wmma8fragmentINS0_8matrix_aELi16ELi16ELi16E6__halfNS0_9row_majorEEENS1_INS0_8matrix_bELi16ELi16ELi16ES3_S4_EEPKfiiE10Cdiagnosis;
	add.s32 	%r515, %r514, %r513;
	st.shared.f32 	[%r515], %f273;
	st.shared.f32 	[%r515+512], %f275;
	st.shared.f32 	[%r515+32], %f277;
	st.shared.f32 	[%r515+544], %f279;
	st.shared.f32 	[%r515+4], %f274;
	st.shared.f32 	[%r515+516], %f276;
	st.shared.f32 	[%r515+36], %f278;
	st.shared.f32 	[%r515+548], %f280;
	bar.sync 	0;
	setp.ne.s32 	%p53, %r486, 0;
	mov.b32 	%r499, -1;
	mov.u32 	%r608, %r499;
	@%p53 bra 	$L__BB0_69;
	mov.b32 	%r607, 0;
$L__BB0_52:
	shl.b32 	%r518, %r607, 6;
	add.s32 	%r191, %r514, %r518;
	ld.shared.f32 	%f281, [%r191];
	ld.shared.f32 	%f282, [%r191+16];
	setp.neu.f32 	%p54, %f281, %f282;
	mov.b32 	%r517, 0;
	mov.u32 	%r608, %r517;
	@%p54 bra 	$L__BB0_69;
	ld.shared.f32 	%f283, [%r191+32];
	ld.shared.f32 	%f284, [%r191+48];
	setp.eq.f32 	%p55, %f283, %f284;
	mov.b32 	%r520, 1;
	mov.u32 	%r608, %r520;
	@%p55 bra 	$L__BB0_54;
	bra.uni 	$L__BB0_69;
$L__BB0_54:
	ld.shared.f32 	%f285, [%r191+4];
	ld.shared.f32 	%f286, [%r191+20];
	setp.neu.f32 	%p56, %f285, %f286;
	mov.u32 	%r608, %r517;
	@%p56 bra 	$L__BB0_69;
	ld.shared.f32 	%f287, [%r191+36];
	ld.shared.f32 	%f288, [%r191+52];
	setp.neu.f32 	%p57, %f287, %f288;
	mov.u32 	%r608, %r520;
	@%p57 bra 	$L__BB0_69;
	ld.shared.f32 	%f289, [%r191+8];
	ld.shared.f32 	%f290, [%r191+24];
	setp.neu.f32 	%p58, %f289, %f290;
	mov.u32 	%r608, %r517;
	@%p58 bra 	$L__BB0_69;
	ld.shared.f32 	%f291, [%r191+40];
	ld.shared.f32 	%f292, [%r191+56];
	setp.neu.f32 	%p59, %f291, %f292;
	mov.u32 	%r608, %r520;
	@%p59 bra 	$L__BB0_69;
	ld.shared.f32 	%f293, [%r191+12];
	ld.shared.f32 	%f294, [%r191+28];
	setp.neu.f32 	%p60, %f293, %f294;
	mov.u32 	%r608, %r517;
	@%p60 bra 	$L__BB0_69;
	ld.shared.f32 	%f295, [%r191+44];
	ld.shared.f32 	%f296, [%r191+60];
	setp.neu.f32 	%p61, %f295, %f296;
	mov.u32 	%r608, %r520;
	@%p61 bra 	$L__BB0_69;
	ld.shared.f32 	%f297, [%r191+64];
	ld.shared.f32 	%f298, [%r191+80];
	setp.neu.f32 	%p62, %f297, %f298;
	mov.u32 	%r608, %r517;
	@%p62 bra 	$L__BB0_69;
	ld.shared.f32 	%f299, [%r191+96];
	ld.shared.f32 	%f300, [%r191+112];
	setp.neu.f32 	%p63, %f299, %f300;
	mov.u32 	%r608, %r520;
	@%p63 bra 	$L__BB0_69;
	ld.shared.f32 	%f301, [%r191+68];
	ld.shared.f32 	%f302, [%r191+84];
	setp.neu.f32 	%p64, %f301, %f302;
	mov.u32 	%r608, %r517;
	@%p64 bra 	$L__BB0_69;
	ld.shared.f32 	%f303, [%r191+100];
	ld.shared.f32 	%f304, [%r191+116];
	setp.neu.f32 	%p65, %f303, %f304;
	mov.u32 	%r608, %r520;
	@%p65 bra 	$L__BB0_69;
	ld.shared.f32 	%f305, [%r191+72];
	ld.shared.f32 	%f306, [%r191+88];
	setp.neu.f32 	%p66, %f305, %f306;
	mov.u32 	%r608, %r517;
	@%p66 bra 	$L__BB0_69;
	ld.shared.f32 	%f307, [%r191+104];
	ld.shared.f32 	%f308, [%r191+120];
	setp.neu.f32 	%p67, %f307, %f308;
	mov.u32 	%r608, %r520;
	@%p67 bra 	$L__BB0_69;
	ld.shared.f32 	%f309, [%r191+76];
	ld.shared.f32 	%f310, [%r191+92];
	setp.neu.f32 	%p68, %f309, %f310;
	mov.u32 	%r608, %r517;
	@%p68 bra 	$L__BB0_69;
	ld.shared.f32 	%f311, [%r191+108];
	ld.shared.f32 	%f312, [%r191+124];
	setp.neu.f32 	%p69, %f311, %f312;
	mov.u32 	%r608, %r520;
	@%p69 bra 	$L__BB0_69;
	add.s32 	%r607, %r607, 2;
	setp.eq.s32 	%p70, %r607, 16;
	mov.u32 	%r608, %r499;
	@%p70 bra 	$L__BB0_69;
	bra.uni 	$L__BB0_52;
$L__BB0_69:
	st.global.u32 	[%rd8], %r608;
	bra.uni 	$L__BB0_92;
$L__BB0_70:
	mov.b32 	{%rs31, %rs32}, %r606;
	mov.b32 	{%rs33, %rs34}, %r605;
	mov.b32 	{%rs35, %rs36}, %r604;
	mov.b32 	{%rs37, %rs38}, %r603;
	// begin inline asm
	mov.u32 %r436, %laneid;
	// end inline asm
	shr.s32 	%r437, %r436, 31;
	shr.u32 	%r438, %r437, 30;
	add.s32 	%r439, %r436, %r438;
	shr.s32 	%r195, %r439, 2;
	and.b32  	%r440, %r439, -4;
	sub.s32 	%r196, %r436, %r440;
	shl.b32 	%r441, %r196, 5;
	add.s32 	%r442, %r441, %r195;
	shl.b32 	%r443, %r442, 1;
	mov.u32 	%r444, _ZZ14wmma_diagnosisN6nvcuda4wmma8fragmentINS0_8matrix_aELi16ELi16ELi16E6__halfNS0_9row_majorEEENS1_INS0_8matrix_bELi16ELi16ELi16ES3_S4_EEPKfiiE9diagnosis;
	add.s32 	%r445, %r444, %r443;
	st.shared.u16 	[%r445], %rs31;
	st.shared.u16 	[%r445+256], %rs33;
	st.shared.u16 	[%r445+16], %rs35;
	st.shared.u16 	[%r445+272], %rs37;
	st.shared.u16 	[%r445+32], %rs32;
	st.shared.u16 	[%r445+288], %rs34;
	st.shared.u16 	[%r445+48], %rs36;
	st.shared.u16 	[%r445+304], %rs38;
	bar.sync 	0;
	setp.gt.s32 	%p33, %r436, 15;
	@%p33 bra 	$L__BB0_72;
	shl.b32 	%r446, %r195, 1;
	add.s32 	%r448, %r444, %r446;
	ld.shared.u16 	%rs39, [%r448];
	st.shared.u16 	[%r448+8], %rs39;
	ld.shared.u16 	%rs40, [%r448+16];
	st.shared.u16 	[%r448+24], %rs40;
	ld.shared.u16 	%rs41, [%r448+32];
	st.shared.u16 	[%r448+40], %rs41;
	ld.shared.u16 	%rs42, [%r448+48];
	st.shared.u16 	[%r448+56], %rs42;
	ld.shared.u16 	%rs43, [%r448+64];
	st.shared.u16 	[%r448+72], %rs43;
	ld.shared.u16 	%rs44, [%r448+80];
	st.shared.u16 	[%r448+88], %rs44;
	ld.shared.u16 	%rs45, [%r448+96];
	st.shared.u16 	[%r448+104], %rs45;
	ld.shared.u16 	%rs46, [%r448+112];
	st.shared.u16 	[%r448+120], %rs46;
	ld.shared.u16 	%rs47, [%r448+128];
	st.shared.u16 	[%r448+136], %rs47;
	ld.shared.u16 	%rs48, [%r448+144];
	st.shared.u16 	[%r448+152], %rs48;
	ld.shared.u16 	%rs49, [%r448+160];
	st.shared.u16 	[%r448+168], %rs49;
	ld.shared.u16 	%rs50, [%r448+176];
	st.shared.u16 	[%r448+184], %rs50;
	ld.shared.u16 	%rs51, [%r448+192];
	st.shared.u16 	[%r448+200], %rs51;
	ld.shared.u16 	%rs52, [%r448+208];
	st.shared.u16 	[%r448+216], %rs52;
	ld.shared.u16 	%rs53, [%r448+224];
	st.shared.u16 	[%r448+232], %rs53;
	ld.shared.u16 	%rs54, [%r448+240];
	st.shared.u16 	[%r448+248], %rs54;
	ld.shared.u16 	%rs55, [%r448+256];
	st.shared.u16 	[%r448+264], %rs55;
	ld.shared.u16 	%rs56, [%r448+272];
	st.shared.u16 	[%r448+280], %rs56;
	ld.shared.u16 	%rs57, [%r448+288];
	st.shared.u16 	[%r448+296], %rs57;
	ld.shared.u16 	%rs58, [%r448+304];
	st.shared.u16 	[%r448+312], %rs58;
	ld.shared.u16 	%rs59, [%r448+320];
	st.shared.u16 	[%r448+328], %rs59;
	ld.shared.u16 	%rs60, [%r448+336];
	st.shared.u16 	[%r448+344], %rs60;
	ld.shared.u16 	%rs61, [%r448+352];
	st.shared.u16 	[%r448+360], %rs61;
	ld.shared.u16 	%rs62, [%r448+368];
	st.shared.u16 	[%r448+376], %rs62;
	ld.shared.u16 	%rs63, [%r448+384];
	st.shared.u16 	[%r448+392], %rs63;
	ld.shared.u16 	%rs64, [%r448+400];
	st.shared.u16 	[%r448+408], %rs64;
	ld.shared.u16 	%rs65, [%r448+416];
	st.shared.u16 	[%r448+424], %rs65;
	ld.shared.u16 	%rs66, [%r448+432];
	st.shared.u16 	[%r448+440], %rs66;
	ld.shared.u16 	%rs67, [%r448+448];
	st.shared.u16 	[%r448+456], %rs67;
	ld.shared.u16 	%rs68, [%r448+464];
	st.shared.u16 	[%r448+472], %rs68;
	ld.shared.u16 	%rs69, [%r448+480];
	st.shared.u16 	[%r448+488], %rs69;
	ld.shared.u16 	%rs70, [%r448+496];
	st.shared.u16 	[%r448+504], %rs70;
$L__BB0_72:
	mov.b32 	%r451, 16;
	wmma.load.b.sync.aligned.row.m16n16k16.shared.f16 	{%r452, %r453, %r454, %r455, %r456, %r457, %r458, %r459}, [%r444], %r451;
	mov.f32 	%f231, 0f00000000;
	wmma.mma.sync.aligned.row.row.m16n16k16.f32.f32 {%f232, %f233, %f234, %f235, %f236, %f237, %f238, %f239}, {%r598, %r597, %r596, %r595, %r594, %r593, %r592, %r591}, {%r452, %r453, %r454, %r455, %r456, %r457, %r458, %r459}, {%f231, %f231, %f231, %f231, %f231, %f231, %f231, %f231};
	bar.sync 	0;
	shl.b32 	%r460, %r195, 4;
	shl.b32 	%r461, %r196, 1;
	add.s32 	%r462, %r460, %r461;
	shl.b32 	%r463, %r462, 2;
	mov.u32 	%r464, _ZZ14wmma_diagnosisN6nvcuda4wmma8fragmentINS0_8matrix_aELi16ELi16ELi16E6__halfNS0_9row_majorEEENS1_INS0_8matrix_bELi16ELi16ELi16ES3_S4_EEPKfiiE10Cdiagnosis;
	add.s32 	%r465, %r464, %r463;
	st.shared.f32 	[%r465], %f232;
	st.shared.f32 	[%r465+512], %f234;
	st.shared.f32 	[%r465+32], %f236;
	st.shared.f32 	[%r465+544], %f238;
	st.shared.f32 	[%r465+4], %f233;
	st.shared.f32 	[%r465+516], %f235;
	st.shared.f32 	[%r465+36], %f237;
	st.shared.f32 	[%r465+548], %f239;
	bar.sync 	0;
	setp.ne.s32 	%p34, %r436, 0;
	mov.b32 	%r449, -1;
	mov.u32 	%r610, %r449;
	@%p34 bra 	$L__BB0_91;
	mov.b32 	%r609, 0;
$L__BB0_74:
	shl.b32 	%r468, %r609, 6;
	add.s32 	%r198, %r464, %r468;
	ld.shared.f32 	%f240, [%r198];
	ld.shared.f32 	%f241, [%r198+16];
	setp.neu.f32 	%p35, %f240, %f241;
	mov.b32 	%r467, 0;
	mov.u32 	%r610, %r467;
	@%p35 bra 	$L__BB0_91;
	ld.shared.f32 	%f242, [%r198+32];
	ld.shared.f32 	%f243, [%r198+48];
	setp.eq.f32 	%p36, %f242, %f243;
	mov.b32 	%r470, 1;
	mov.u32 	%r610, %r470;
	@%p36 bra 	$L__BB0_76;
	bra.uni 	$L__BB0_91;
$L__BB0_76:
	ld.shared.f32 	%f244, [%r198+4];
	ld.shared.f32 	%f245, [%r198+20];
	setp.neu.f32 	%p37, %f244, %f245;
	mov.u32 	%r610, %r467;
	@%p37 bra 	$L__BB0_91;
	ld.shared.f32 	%f246, [%r198+36];
	ld.shared.f32 	%f247, [%r198+52];
	setp.neu.f32 	%p38, %f246, %f247;
	mov.u32 	%r610, %r470;
	@%p38 bra 	$L__BB0_91;
	ld.shared.f32 	%f248, [%r198+8];
	ld.shared.f32 	%f249, [%r198+24];
	setp.neu.f32 	%p39, %f248, %f249;
	mov.u32 	%r610, %r467;
	@%p39 bra 	$L__BB0_91;
	ld.shared.f32 	%f250, [%r198+40];
	ld.shared.f32 	%f251, [%r198+56];
	setp.neu.f32 	%p40, %f250, %f251;
	mov.u32 	%r610, %r470;
	@%p40 bra 	$L__BB0_91;
	ld.shared.f32 	%f252, [%r198+12];
	ld.shared.f32 	%f253, [%r198+28];
	setp.neu.f32 	%p41, %f252, %f253;
	mov.u32 	%r610, %r467;
	@%p41 bra 	$L__BB0_91;
	ld.shared.f32 	%f254, [%r198+44];
	ld.shared.f32 	%f255, [%r198+60];
	setp.neu.f32 	%p42, %f254, %f255;
	mov.u32 	%r610, %r470;
	@%p42 bra 	$L__BB0_91;
	ld.shared.f32 	%f256, [%r198+64];
	ld.shared.f32 	%f257, [%r198+80];
	setp.neu.f32 	%p43, %f256, %f257;
	mov.u32 	%r610, %r467;
	@%p43 bra 	$L__BB0_91;
	ld.shared.f32 	%f258, [%r198+96];
	ld.shared.f32 	%f259, [%r198+112];
	setp.neu.f32 	%p44, %f258, %f259;
	mov.u32 	%r610, %r470;
	@%p44 bra 	$L__BB0_91;
	ld.shared.f32 	%f260, [%r198+68];
	ld.shared.f32 	%f261, [%r198+84];
	setp.neu.f32 	%p45, %f260, %f261;
	mov.u32 	%r610, %r467;
	@%p45 bra 	$L__BB0_91;
	ld.shared.f32 	%f262, [%r198+100];
	ld.shared.f32 	%f263, [%r198+116];
	setp.neu.f32 	%p46, %f262, %f263;
	mov.u32 	%r610, %r470;
	@%p46 bra 	$L__BB0_91;
	ld.shared.f32 	%f264, [%r198+72];
	ld.shared.f32 	%f265, [%r198+88];
	setp.neu.f32 	%p47, %f264, %f265;
	mov.u32 	%r610, %r467;
	@%p47 bra 	$L__BB0_91;
	ld.shared.f32 	%f266, [%r198+104];
	ld.shared.f32 	%f267, [%r198+120];
	setp.neu.f32 	%p48, %f266, %f267;
	mov.u32 	%r610, %r470;
	@%p48 bra 	$L__BB0_91;
	ld.shared.f32 	%f268, [%r198+76];
	ld.shared.f32 	%f269, [%r198+92];
	setp.neu.f32 	%p49, %f268, %f269;
	mov.u32 	%r610, %r467;
	@%p49 bra 	$L__BB0_91;
	ld.shared.f32 	%f270, [%r198+108];
	ld.shared.f32 	%f271, [%r198+124];
	setp.neu.f32 	%p50, %f270, %f271;
	mov.u32 	%r610, %r470;
	@%p50 bra 	$L__BB0_91;
	add.s32 	%r609, %r609, 2;
	setp.eq.s32 	%p51, %r609, 16;
	mov.u32 	%r610, %r449;
	@%p51 bra 	$L__BB0_91;
	bra.uni 	$L__BB0_74;
$L__BB0_91:
	st.global.u32 	[%rd8], %r610;
$L__BB0_92:
	bar.sync 	0;
	ld.global.u32 	%r536, [%rd8];
	setp.ne.s32 	%p71, %r536, 0;
	@%p71 bra 	$L__BB0_94;
	mov.b32 	%r538, 16;
	wmma.store.d.sync.aligned.row.m16n16k16.shared.f32 	[%r4], {%f157, %f158, %f159, %f160, %f149, %f150, %f151, %f152}, %r538;
	bra.uni 	$L__BB0_95;
$L__BB0_94:
	mov.b32 	%r537, 16;
	wmma.store.d.sync.aligned.row.m16n16k16.shared.f32 	[%r4], {%f153, %f154, %f155, %f156, %f145, %f146, %f147, %f148}, %r537;
$L__BB0_95:
	ld.param.u64 	%rd71, [_Z26matrixMulAddWMMACorrectionP6__halfS0_PfS1_iiPiS2_i_param_3];
	ld.shared.f32 	%f313, [%r12];
	cvta.to.global.u64 	%rd68, %rd71;
	mul.wide.s32 	%rd69, %r11, 4;
	add.s64 	%rd70, %rd68, %rd69;
	st.global.f32 	[%rd70], %f313;
$L__BB0_96:
	ret;

}
	// .globl	_Z25matrixMulAddWMMADetectionP6__halfS0_PfS1_iiPii
.visible .entry _Z25matrixMulAddWMMADetectionP6__halfS0_PfS1_iiPii(
	.param .u64 .ptr .align 1 _Z25matrixMulAddWMMADetectionP6__halfS0_PfS1_iiPii_param_0,
	.param .u64 .ptr .align 1 _Z25matrixMulAddWMMADetectionP6__halfS0_PfS1_iiPii_param_1,
	.param .u64 .ptr .align 1 _Z25matrixMulAddWMMADetectionP6__halfS0_PfS1_iiPii_param_2,
	.param .u64 .ptr .align 1 _Z25matrixMulAddWMMADetectionP6__halfS0_PfS1_iiPii_param_3,
	.param .u32 _Z25matrixMulAddWMMADetectionP6__halfS0_PfS1_iiPii_param_4,
	.param .u32 _Z25matrixMulAddWMMADetectionP6__halfS0_PfS1_iiPii_param_5,
	.param .u64 .ptr .align 1 _Z25matrixMulAddWMMADetectionP6__halfS0_PfS1_iiPii_param_6,
	.param .u32 _Z25matrixMulAddWMMADetectionP6__halfS0_PfS1_iiPii_param_7
)
{
	.reg .pred 	%p<31>;
	.reg .b16 	%rs<31>;
	.reg .b32 	%r<389>;
	.reg .b32 	%f<312>;
	.reg .b64 	%rd<69>;

	ld.param.u64 	%rd10, [_Z25matrixMulAddWMMADetectionP6__halfS0_PfS1_iiPii_param_0];
	ld.param.u64 	%rd11, [_Z25matrixMulAddWMMADetectionP6__halfS0_PfS1_iiPii_param_1];
	ld.param.u64 	%rd8, [_Z25matrixMulAddWMMADetectionP6__halfS0_PfS1_iiPii_param_2];
	ld.param.u64 	%rd9, [_Z25matrixMulAddWMMADetectionP6__halfS0_PfS1_iiPii_param_3];
	ld.param.u32 	%r80, [_Z25matrixMulAddWMMADetectionP6__halfS0_PfS1_iiPii_param_4];
	ld.param.u32 	%r81, [_Z25matrixMulAddWMMADetectionP6__halfS0_PfS1_iiPii_param_5];
	ld.param.u64 	%rd12, [_Z25matrixMulAddWMMADetectionP6__halfS0_PfS1_iiPii_param_6];
	ld.param.u32 	%r82, [_Z25matrixMulAddWMMADetectionP6__halfS0_PfS1_iiPii_param_7];
	cvta.to.global.u64 	%rd1, %rd11;
	cvta.to.global.u64 	%rd2, %rd10;
	cvta.to.global.u64 	%rd3, %rd12;
	mov.u32 	%r83, %ctaid.y;
	shl.b32 	%r1, %r83, 4;
	mov.u32 	%r84, %ctaid.x;
	shl.b32 	%r2, %r84, 4;
	setp.ge.s32 	%p1, %r1, %r81;
	setp.ge.s32 	%p2, %r2, %r80;
	or.pred  	%p3, %p2, %p1;
	@%p3 bra 	$L__BB1_47;
	shl.b32 	%r86, %r82, 9;
	mov.u32 	%r87, sharedMem;
	add.s32 	%r3, %r87, %r86;
	add.s32 	%r4, %r3, %r86;
	cvta.to.global.u64 	%rd13, %rd8;
	shl.b32 	%r5, %r82, 4;
	mov.u32 	%r6, %tid.x;
	shl.b32 	%r88, %r6, 4;
	mov.u32 	%r89, %tid.y;
	mad.lo.s32 	%r7, %r88, %r82, %r89;
	add.s32 	%r90, %r1, %r6;
	mul.lo.s32 	%r91, %r80, %r90;
	add.s32 	%r8, %r91, %r89;
	add.s32 	%r9, %r2, %r89;
	add.s32 	%r10, %r88, %r89;
	add.s32 	%r11, %r91, %r9;
	mul.wide.s32 	%rd14, %r11, 4;
	add.s64 	%rd4, %rd13, %rd14;
	shl.b32 	%r92, %r10, 2;
	add.s32 	%r12, %r4, %r92;
	max.s32 	%r93, %r5, 16;
	add.s32 	%r94, %r93, -1;
	shr.u32 	%r95, %r94, 4;
	add.s32 	%r96, %r95, 1;
	and.b32  	%r13, %r96, 7;
	add.s32 	%r14, %r13, -1;
	and.b32  	%r15, %r96, 3;
	and.b32  	%r16, %r94, 48;
	and.b32  	%r17, %r94, 16;
	and.b32  	%r18, %r96, 536870908;
	and.b32  	%r97, %r96, 536870904;
	neg.s32 	%r19, %r97;
	mul.lo.s32 	%r98, %r6, %r82;
	shl.b32 	%r99, %r98, 5;
	shl.b32 	%r100, %r89, 1;
	add.s32 	%r101, %r99, %r100;
	add.s32 	%r102, %r101, %r87;
	add.s32 	%r20, %r102, 128;
	shl.b32 	%r21, %r80, 7;
	add.s32 	%r22, %r6, 32;
	add.s32 	%r23, %r6, 48;
	shl.b32 	%r103, %r6, 5;
	add.s32 	%r104, %r86, %r103;
	add.s32 	%r105, %r104, %r100;
	add.s32 	%r106, %r105, %r87;
	add.s32 	%r24, %r106, 2048;
	add.s32 	%r25, %r6, 96;
	mov.b32 	%r369, 0;
	mov.f32 	%f296, 0f00000000;
	mov.f32 	%f297, %f296;
	mov.f32 	%f298, %f296;
	mov.f32 	%f299, %f296;
	mov.f32 	%f300, %f296;
	mov.f32 	%f301, %f296;
	mov.f32 	%f302, %f296;
	mov.f32 	%f303, %f296;
	mov.f32 	%f304, %f296;
	mov.f32 	%f305, %f296;
	mov.f32 	%f306, %f296;
	mov.f32 	%f307, %f296;
	mov.f32 	%f308, %f296;
	mov.f32 	%f309, %f296;
	mov.f32 	%f310, %f296;
	mov.f32 	%f311, %f296;
$L__BB1_2:
	setp.lt.s32 	%p4, %r82, 1;
	@%p4 bra 	$L__BB1_21;
	setp.lt.s32 	%p5, %r5, 113;
	add.s32 	%r27, %r8, %r369;
	mov.b32 	%r383, 0;
	@%p5 bra 	$L__BB1_8;
	add.s32 	%r109, %r6, %r369;
	add.s32 	%r110, %r109, 16;
	mad.lo.s32 	%r378, %r80, %r110, %r9;
	add.s32 	%r111, %r22, %r369;
	mad.lo.s32 	%r377, %r80, %r111, %r9;
	add.s32 	%r112, %r23, %r369;
	mad.lo.s32 	%r376, %r80, %r112, %r9;
	mad.lo.s32 	%r374, %r80, %r109, %r9;
	add.s32 	%r113, %r109, 112;
	mad.lo.s32 	%r373, %r80, %r113, %r9;
	add.s32 	%r114, %r25, %r369;
	mad.lo.s32 	%r372, %r80, %r114, %r9;
	add.s32 	%r115, %r109, 80;
	mad.lo.s32 	%r371, %r80, %r115, %r9;
	add.s32 	%r116, %r109, 64;
	mad.lo.s32 	%r370, %r80, %r116, %r9;
	mov.b32 	%r383, 0;
	mov.u32 	%r375, %r24;
	mov.u32 	%r379, %r20;
	mov.u32 	%r380, %r27;
	mov.u32 	%r381, %r19;
$L__BB1_5:
	.pragma "nounroll";
	mul.wide.s32 	%rd15, %r380, 2;
	add.s64 	%rd5, %rd2, %rd15;
	ld.global.u16 	%rs1, [%rd5];
	st.shared.u16 	[%r379+-128], %rs1;
	mul.wide.s32 	%rd16, %r374, 2;
	add.s64 	%rd17, %rd1, %rd16;
	ld.global.u16 	%rs2, [%rd17];
	st.shared.u16 	[%r375+-2048], %rs2;
	or.b32  	%r117, %r383, %r369;
	setp.ne.s32 	%p6, %r117, 0;
	@%p6 bra 	$L__BB1_7;
	ld.global.f32 	%f162, [%rd4];
	st.shared.f32 	[%r12], %f162;
$L__BB1_7:
	ld.global.u16 	%rs3, [%rd5+32];
	st.shared.u16 	[%r379+-96], %rs3;
	mul.wide.s32 	%rd18, %r378, 2;
	add.s64 	%rd19, %rd1, %rd18;
	ld.global.u16 	%rs4, [%rd19];
	st.shared.u16 	[%r375+-1536], %rs4;
	ld.global.u16 	%rs5, [%rd5+64];
	st.shared.u16 	[%r379+-64], %rs5;
	mul.wide.s32 	%rd20, %r377, 2;
	add.s64 	%rd21, %rd1, %rd20;
	ld.global.u16 	%rs6, [%rd21];
	st.shared.u16 	[%r375+-1024], %rs6;
	ld.global.u16 	%rs7, [%rd5+96];
	st.shared.u16 	[%r379+-32], %rs7;
	mul.wide.s32 	%rd22, %r376, 2;
	add.s64 	%rd23, %rd1, %rd22;
	ld.global.u16 	%rs8, [%rd23];
	st.shared.u16 	[%r375+-512], %rs8;
	ld.global.u16 	%rs9, [%rd5+128];
	st.shared.u16 	[%r379], %rs9;
	mul.wide.s32 	%rd24, %r370, 2;
	add.s64 	%rd25, %rd1, %rd24;
	ld.global.u16 	%rs10, [%rd25];
	st.shared.u16 	[%r375], %rs10;
	ld.global.u16 	%rs11, [%rd5+160];
	st.shared.u16 	[%r379+32], %rs11;
	mul.wide.s32 	%rd26, %r371, 2;
	add.s64 	%rd27, %rd1, %rd26;
	ld.global.u16 	%rs12, [%rd27];
	st.shared.u16 	[%r375+512], %rs12;
	ld.global.u16 	%rs13, [%rd5+192];
	st.shared.u16 	[%r379+64], %rs13;
	mul.wide.s32 	%rd28, %r372, 2;
	add.s64 	%rd29, %rd1, %rd28;
	ld.global.u16 	%rs14, [%rd29];
	st.shared.u16 	[%r375+1024], %rs14;
	ld.global.u16 	%rs15, [%rd5+224];
	st.shared.u16 	[%r379+96], %rs15;
	mul.wide.s32 	%rd30, %r373, 2;
	add.s64 	%rd31, %rd1, %rd30;
	ld.global.u16 	%rs16, [%rd31];
	st.shared.u16 	[%r375+1536], %rs16;
	add.s32 	%r383, %r383, 128;
	add.s32 	%r381, %r381, 8;
	add.s32 	%r380, %r380, 128;
	add.s32 	%r379, %r379, 256;
	add.s32 	%r378, %r378, %r21;
	add.s32 	%r377, %r377, %r21;
	add.s32 	%r376, %r376, %r21;
	add.s32 	%r375, %r375, 4096;
	add.s32 	%r374, %r374, %r21;
	add.s32 	%r373, %r373, %r21;
	add.s32 	%r372, %r372, %r21;
	add.s32 	%r371, %r371, %r21;
	add.s32 	%r370, %r370, %r21;
	setp.ne.s32 	%p7, %r381, 0;
	@%p7 bra 	$L__BB1_5;
$L__BB1_8:
	setp.eq.s32 	%p8, %r13, 0;
	@%p8 bra 	$L__BB1_21;
	setp.lt.u32 	%p9, %r14, 3;
	@%p9 bra 	$L__BB1_13;
	add.s32 	%r118, %r7, %r383;
	add.s32 	%r119, %r383, %r6;
	shl.b32 	%r120, %r383, 4;
	add.s32 	%r121, %r10, %r120;
	add.s32 	%r122, %r27, %r383;
	add.s32 	%r63, %r119, %r369;
	mad.lo.s32 	%r123, %r63, %r80, %r9;
	shl.b32 	%r124, %r118, 1;
	mov.u32 	%r125, sharedMem;
	add.s32 	%r64, %r125, %r124;
	mul.wide.s32 	%rd32, %r122, 2;
	add.s64 	%rd6, %rd2, %rd32;
	ld.global.u16 	%rs17, [%rd6];
	st.shared.u16 	[%r64], %rs17;
	shl.b32 	%r126, %r121, 1;
	add.s32 	%r65, %r3, %r126;
	mul.wide.s32 	%rd33, %r123, 2;
	add.s64 	%rd34, %rd1, %rd33;
	ld.global.u16 	%rs18, [%rd34];
	st.shared.u16 	[%r65], %rs18;
	or.b32  	%r127, %r383, %r369;
	setp.ne.s32 	%p10, %r127, 0;
	@%p10 bra 	$L__BB1_12;
	ld.global.f32 	%f163, [%rd4];
	st.shared.f32 	[%r12], %f163;
$L__BB1_12:
	add.s32 	%r128, %r63, 16;
	mad.lo.s32 	%r129, %r128, %r80, %r9;
	ld.global.u16 	%rs19, [%rd6+32];
	st.shared.u16 	[%r64+32], %rs19;
	mul.wide.s32 	%rd35, %r129, 2;
	add.s64 	%rd36, %rd1, %rd35;
	ld.global.u16 	%rs20, [%rd36];
	st.shared.u16 	[%r65+512], %rs20;
	add.s32 	%r130, %r63, 32;
	mad.lo.s32 	%r131, %r130, %r80, %r9;
	ld.global.u16 	%rs21, [%rd6+64];
	st.shared.u16 	[%r64+64], %rs21;
	mul.wide.s32 	%rd37, %r131, 2;
	add.s64 	%rd38, %rd1, %rd37;
	ld.global.u16 	%rs22, [%rd38];
	st.shared.u16 	[%r65+1024], %rs22;
	add.s32 	%r132, %r63, 48;
	mad.lo.s32 	%r133, %r132, %r80, %r9;
	ld.global.u16 	%rs23, [%rd6+96];
	st.shared.u16 	[%r64+96], %rs23;
	mul.wide.s32 	%rd39, %r133, 2;
	add.s64 	%rd40, %rd1, %rd39;
	ld.global.u16 	%rs24, [%rd40];
	st.shared.u16 	[%r65+1536], %rs24;
	add.s32 	%r383, %r383, 64;
$L__BB1_13:
	setp.eq.s32 	%p11, %r15, 0;
	@%p11 bra 	$L__BB1_21;
	setp.eq.s32 	%p12, %r16, 0;
	@%p12 bra 	$L__BB1_18;
	add.s32 	%r134, %r7, %r383;
	add.s32 	%r135, %r383, %r6;
	shl.b32 	%r136, %r383, 4;
	add.s32 	%r137, %r10, %r136;
	add.s32 	%r138, %r27, %r383;
	add.s32 	%r68, %r135, %r369;
	mad.lo.s32 	%r139, %r68, %r80, %r9;
	shl.b32 	%r140, %r134, 1;
	mov.u32 	%r141, sharedMem;
	add.s32 	%r69, %r141, %r140;
	mul.wide.s32 	%rd41, %r138, 2;
	add.s64 	%rd7, %rd2, %rd41;
	ld.global.u16 	%rs25, [%rd7];
	st.shared.u16 	[%r69], %rs25;
	shl.b32 	%r142, %r137, 1;
	add.s32 	%r70, %r3, %r142;
	mul.wide.s32 	%rd42, %r139, 2;
	add.s64 	%rd43, %rd1, %rd42;
	ld.global.u16 	%rs26, [%rd43];
	st.shared.u16 	[%r70], %rs26;
	or.b32  	%r143, %r383, %r369;
	setp.ne.s32 	%p13, %r143, 0;
	@%p13 bra 	$L__BB1_17;
	ld.global.f32 	%f164, [%rd4];
	st.shared.f32 	[%r12], %f164;
$L__BB1_17:
	add.s32 	%r144, %r68, 16;
	mad.lo.s32 	%r145, %r144, %r80, %r9;
	ld.global.u16 	%rs27, [%rd7+32];
	st.shared.u16 	[%r69+32], %rs27;
	mul.wide.s32 	%rd44, %r145, 2;
	add.s64 	%rd45, %rd1, %rd44;
	ld.global.u16 	%rs28, [%rd45];
	st.shared.u16 	[%r70+512], %rs28;
	add.s32 	%r383, %r383, 32;
$L__BB1_18:
	setp.ne.s32 	%p14, %r17, 0;
	@%p14 bra 	$L__BB1_21;
	add.s32 	%r146, %r7, %r383;
	add.s32 	%r147, %r383, %r6;
	shl.b32 	%r148, %r383, 4;
	add.s32 	%r149, %r10, %r148;
	add.s32 	%r150, %r27, %r383;
	add.s32 	%r151, %r147, %r369;
	mad.lo.s32 	%r152, %r151, %r80, %r9;
	shl.b32 	%r153, %r146, 1;
	mov.u32 	%r154, sharedMem;
	add.s32 	%r155, %r154, %r153;
	mul.wide.s32 	%rd46, %r150, 2;
	add.s64 	%rd47, %rd2, %rd46;
	ld.global.u16 	%rs29, [%rd47];
	st.shared.u16 	[%r155], %rs29;
	shl.b32 	%r156, %r149, 1;
	add.s32 	%r157, %r3, %r156;
	mul.wide.s32 	%rd48, %r152, 2;
	add.s64 	%rd49, %rd1, %rd48;
	ld.global.u16 	%rs30, [%rd49];
	st.shared.u16 	[%r157], %rs30;
	or.b32  	%r158, %r383, %r369;
	setp.ne.s32 	%p15, %r158, 0;
	@%p15 bra 	$L__BB1_21;
	ld.global.f32 	%f165, [%rd4];
	st.shared.f32 	[%r12], %f165;
$L__BB1_21:
	setp.lt.s32 	%p16, %r82, 1;
	bar.sync 	0;
	@%p16 bra 	$L__BB1_29;
	setp.lt.s32 	%p17, %r5, 49;
	mov.b32 	%r388, 0;
	@%p17 bra 	$L__BB1_25;
	mov.b32 	%r388, 0;
	mov.u32 	%r387, %r388;
$L__BB1_24:
	shl.b32 	%r161, %r388, 1;
	mov.u32 	%r162, sharedMem;
	add.s32 	%r163, %r162, %r161;
	mov.b32 	%r164, 16;
	wmma.load.a.sync.aligned.row.m16n16k16.shared.f16 	{%r165, %r166, %r167, %r168, %r169, %r170, %r171, %r172}, [%r163], %r164;
	wmma.load.b.sync.aligned.row.m16n16k16.shared.f16 	{%r173, %r174, %r175, %r176, %r177, %r178, %r179, %r180}, [%r3], %r164;
	wmma.load.b.sync.aligned.row.m16n16k16.shared.f16 	{%r181, %r182, %r183, %r184, %r185, %r186, %r187, %r188}, [%r3], %r164;
	wmma.mma.sync.aligned.row.row.m16n16k16.f32.f32 {%f167, %f168, %f169, %f170, %f171, %f172, %f173, %f174}, {%r165, %r166, %r167, %r168, %r169, %r170, %r171, %r172}, {%r173, %r174, %r175, %r176, %r177, %r178, %r179, %r180}, {%f311, %f310, %f309, %f308, %f307, %f306, %f305, %f304};
	wmma.mma.sync.aligned.row.row.m16n16k16.f32.f32 {%f175, %f176, %f177, %f178, %f179, %f180, %f181, %f182}, {%r165, %r166, %r167, %r168, %r169, %r170, %r171, %r172}, {%r181, %r182, %r183, %r184, %r185, %r186, %r187, %r188}, {%f303, %f302, %f301, %f300, %f299, %f298, %f297, %f296};
	add.s32 	%r189, %r163, 32;
	wmma.load.a.sync.aligned.row.m16n16k16.shared.f16 	{%r190, %r191, %r192, %r193, %r194, %r195, %r196, %r197}, [%r189], %r164;
	wmma.load.b.sync.aligned.row.m16n16k16.shared.f16 	{%r198, %r199, %r200, %r201, %r202, %r203, %r204, %r205}, [%r3], %r164;
	wmma.load.b.sync.aligned.row.m16n16k16.shared.f16 	{%r206, %r207, %r208, %r209, %r210, %r211, %r212, %r213}, [%r3], %r164;
	wmma.mma.sync.aligned.row.row.m16n16k16.f32.f32 {%f183, %f184, %f185, %f186, %f187, %f188, %f189, %f190}, {%r190, %r191, %r192, %r193, %r194, %r195, %r196, %r197}, {%r198, %r199, %r200, %r201, %r202, %r203, %r204, %r205}, {%f167, %f168, %f169, %f170, %f171, %f172, %f173, %f174};
	wmma.mma.sync.aligned.row.row.m16n16k16.f32.f32 {%f191, %f192, %f193, %f194, %f195, %f196, %f197, %f198}, {%r190, %r191, %r192, %r193, %r194, %r195, %r196, %r197}, {%r206, %r207, %r208, %r209, %r210, %r211, %r212, %r213}, {%f175, %f176, %f177, %f178, %f179, %f180, %f181, %f182};
	add.s32 	%r214, %r163, 64;
	wmma.load.a.sync.aligned.row.m16n16k16.shared.f16 	{%r215, %r216, %r217, %r218, %r219, %r220, %r221, %r222}, [%r214], %r164;
	wmma.load.b.sync.aligned.row.m16n16k16.shared.f16 	{%r223, %r224, %r225, %r226, %r227, %r228, %r229, %r230}, [%r3], %r164;
	wmma.load.b.sync.aligned.row.m16n16k16.shared.f16 	{%r231, %r232, %r233, %r234, %r235, %r236, %r237, %r238}, [%r3], %r164;
	wmma.mma.sync.aligned.row.row.m16n16k16.f32.f32 {%f199, %f200, %f201, %f202, %f203, %f204, %f205, %f206}, {%r215, %r216, %r217, %r218, %r219, %r220, %r221, %r222}, {%r223, %r224, %r225, %r226, %r227, %r228, %r229, %r230}, {%f183, %f184, %f185, %f186, %f187, %f188, %f189, %f190};
	wmma.mma.sync.aligned.row.row.m16n16k16.f32.f32 {%f207, %f208, %f209, %f210, %f211, %f212, %f213, %f214}, {%r215, %r216, %r217, %r218, %r219, %r220, %r221, %r222}, {%r231, %r232, %r233, %r234, %r235, %r236, %r237, %r238}, {%f191, %f192, %f193, %f194, %f195, %f196, %f197, %f198};
	add.s32 	%r239, %r163, 96;
	wmma.load.a.sync.aligned.row.m16n16k16.shared.f16 	{%r240, %r241, %r242, %r243, %r244, %r245, %r246, %r247}, [%r239], %r164;
	wmma.load.b.sync.aligned.row.m16n16k16.shared.f16 	{%r248, %r249, %r250, %r251, %r252, %r253, %r254, %r255}, [%r3], %r164;
	wmma.load.b.sync.aligned.row.m16n16k16.shared.f16 	{%r256, %r257, %r258, %r259, %r260, %r261, %r262, %r263}, [%r3], %r164;
	wmma.mma.sync.aligned.row.row.m16n16k16.f32.f32 {%f311, %f310, %f309, %f308, %f307, %f306, %f305, %f304}, {%r240, %r241, %r242, %r243, %r244, %r245, %r246, %r247}, {%r248, %r249, %r250, %r251, %r252, %r253, %r254, %r255}, {%f199, %f200, %f201, %f202, %f203, %f204, %f205, %f206};
	wmma.mma.sync.aligned.row.row.m16n16k16.f32.f32 {%f303, %f302, %f301, %f300, %f299, %f298, %f297, %f296}, {%r240, %r241, %r242, %r243, %r244, %r245, %r246, %r247}, {%r256, %r257, %r258, %r259, %r260, %r261, %r262, %r263}, {%f207, %f208, %f209, %f210, %f211, %f212, %f213, %f214};
	add.s32 	%r388, %r388, 64;
	add.s32 	%r387, %r387, 4;
	setp.ne.s32 	%p18, %r387, %r18;
	@%p18 bra 	$L__BB1_24;
$L__BB1_25:
	setp.eq.s32 	%p19, %r15, 0;
	@%p19 bra 	$L__BB1_29;
	setp.eq.s32 	%p20, %r15, 1;
	shl.b32 	%r264, %r388, 1;
	mov.u32 	%r265, sharedMem;
	add.s32 	%r78, %r265, %r264;
	mov.b32 	%r266, 16;
	wmma.load.a.sync.aligned.row.m16n16k16.shared.f16 	{%r267, %r268, %r269, %r270, %r271, %r272, %r273, %r274}, [%r78], %r266;
	wmma.load.b.sync.aligned.row.m16n16k16.shared.f16 	{%r275, %r276, %r277, %r278, %r279, %r280, %r281, %r282}, [%r3], %r266;
	wmma.load.b.sync.aligned.row.m16n16k16.shared.f16 	{%r283, %r284, %r285, %r286, %r287, %r288, %r289, %r290}, [%r3], %r266;
	wmma.mma.sync.aligned.row.row.m16n16k16.f32.f32 {%f311, %f310, %f309, %f308, %f307, %f306, %f305, %f304}, {%r267, %r268, %r269, %r270, %r271, %r272, %r273, %r274}, {%r275, %r276, %r277, %r278, %r279, %r280, %r281, %r282}, {%f311, %f310, %f309, %f308, %f307, %f306, %f305, %f304};
	wmma.mma.sync.aligned.row.row.m16n16k16.f32.f32 {%f303, %f302, %f301, %f300, %f299, %f298, %f297, %f296}, {%r267, %r268, %r269, %r270, %r271, %r272, %r273, %r274}, {%r283, %r284, %r285, %r286, %r287, %r288, %r289, %r290}, {%f303, %f302, %f301, %f300, %f299, %f298, %f297, %f296};
	@%p20 bra 	$L__BB1_29;
	setp.eq.s32 	%p21, %r15, 2;
	add.s32 	%r291, %r78, 32;
	mov.b32 	%r292, 16;
	wmma.load.a.sync.aligned.row.m16n16k16.shared.f16 	{%r293, %r294, %r295, %r296, %r297, %r298, %r299, %r300}, [%r291], %r292;
	wmma.load.b.sync.aligned.row.m16n16k16.shared.f16 	{%r301, %r302, %r303, %r304, %r305, %r306, %r307, %r308}, [%r3], %r292;
	wmma.load.b.sync.aligned.row.m16n16k16.shared.f16 	{%r309, %r310, %r311, %r312, %r313, %r314, %r315, %r316}, [%r3], %r292;
	wmma.mma.sync.aligned.row.row.m16n16k16.f32.f32 {%f311, %f310, %f309, %f308, %f307, %f306, %f305, %f304}, {%r293, %r294, %r295, %r296, %r297, %r298, %r299, %r300}, {%r301, %r302, %r303, %r304, %r305, %r306, %r307, %r308}, {%f311, %f310, %f309, %f308, %f307, %f306, %f305, %f304};
	wmma.mma.sync.aligned.row.row.m16n16k16.f32.f32 {%f303, %f302, %f301, %f300, %f299, %f298, %f297, %f296}, {%r293, %r294, %r295, %r296, %r297, %r298, %r299, %r300}, {%r309, %r310, %r311, %r312, %r313, %r314, %r315, %r316}, {%f303, %f302, %f301, %f300, %f299, %f298, %f297, %f296};
	@%p21 bra 	$L__BB1_29;
	add.s32 	%r317, %r78, 64;
	mov.b32 	%r318, 16;
	wmma.load.a.sync.aligned.row.m16n16k16.shared.f16 	{%r319, %r320, %r321, %r322, %r323, %r324, %r325, %r326}, [%r317], %r318;
	wmma.load.b.sync.aligned.row.m16n16k16.shared.f16 	{%r327, %r328, %r329, %r330, %r331, %r332, %r333, %r334}, [%r3], %r318;
	wmma.load.b.sync.aligned.row.m16n16k16.shared.f16 	{%r335, %r336, %r337, %r338, %r339, %r340, %r341, %r342}, [%r3], %r318;
	wmma.mma.sync.aligned.row.row.m16n16k16.f32.f32 {%f311, %f310, %f309, %f308, %f307, %f306, %f305, %f304}, {%r319, %r320, %r321, %r322, %r323, %r324, %r325, %r326}, {%r327, %r328, %r329, %r330, %r331, %r332, %r333, %r334}, {%f311, %f310, %f309, %f308, %f307, %f306, %f305, %f304};
	wmma.mma.sync.aligned.row.row.m16n16k16.f32.f32 {%f303, %f302, %f301, %f300, %f299, %f298, %f297, %f296}, {%r319, %r320, %r321, %r322, %r323, %r324, %r325, %r326}, {%r335, %r336, %r337, %r338, %r339, %r340, %r341, %r342}, {%f303, %f302, %f301, %f300, %f299, %f298, %f297, %f296};
$L__BB1_29:
	add.s32 	%r369, %r369, %r5;
	setp.lt.s32 	%p22, %r369, %r81;
	@%p22 bra 	$L__BB1_2;
	mov.b32 	%r343, 16;
	wmma.load.c.sync.aligned.row.m16n16k16.shared.f32 	{%f215, %f216, %f217, %f218, %f219, %f220, %f221, %f222}, [%r4], %r343;
	wmma.load.c.sync.aligned.row.m16n16k16.shared.f32 	{%f223, %f224, %f225, %f226, %f227, %f228, %f229, %f230}, [%r4], %r343;
	add.f32 	%f145, %f311, %f215;
	add.f32 	%f146, %f310, %f216;
	add.f32 	%f147, %f309, %f217;
	add.f32 	%f148, %f308, %f218;
	add.f32 	%f149, %f307, %f219;
	add.f32 	%f150, %f306, %f220;
	add.f32 	%f151, %f305, %f221;
	add.f32 	%f152, %f304, %f222;
	add.f32 	%f153, %f303, %f223;
	add.f32 	%f154, %f302, %f224;
	add.f32 	%f155, %f301, %f225;
	add.f32 	%f156, %f300, %f226;
	add.f32 	%f157, %f299, %f227;
	add.f32 	%f158, %f298, %f228;
	add.f32 	%f159, %f297, %f229;
	add.f32 	%f160, %f296, %f230;
	bar.sync 	0;
	setp.eq.f32 	%p23, %f145, %f149;
	@%p23 bra 	$L__BB1_32;
	mov.u64 	%rd50, $str;
	cvta.global.u64 	%rd51, %rd50;
	{ // callseq 8, 0
	.param .b64 param0;
	st.param.b64 	[param0], %rd51;
	.param .b64 param1;
	st.param.b64 	[param1], 0;
	.param .b32 retval0;
	call.uni (retval0), 
	vprintf, 
	(
	param0, 
	param1
	);
	ld.param.b32 	%r344, [retval0];
	} // callseq 8
	mov.b32 	%r346, -1;
	st.global.u32 	[%rd3], %r346;
$L__BB1_32:
	setp.eq.f32 	%p24, %f153, %f157;
	@%p24 bra 	$L__BB1_34;
	mov.u64 	%rd52, $str$1;
	cvta.global.u64 	%rd53, %rd52;
	{ // callseq 9, 0
	.param .b64 param0;
	st.param.b64 	[param0], %rd53;
	.param .b64 param1;
	st.param.b64 	[param1], 0;
	.param .b32 retval0;
	call.uni (retval0), 
	vprintf, 
	(
	param0, 
	param1
	);
	ld.param.b32 	%r347, [retval0];
	} // callseq 9
	mov.b32 	%r349, 1;
	st.global.u32 	[%rd3], %r349;
$L__BB1_34:
	setp.eq.f32 	%p25, %f146, %f150;
	@%p25 bra 	$L__BB1_36;
	mov.u64 	%rd54, $str;
	cvta.global.u64 	%rd55, %rd54;
	{ // callseq 10, 0
	.param .b64 param0;
	st.param.b64 	[param0], %rd55;
	.param .b64 param1;
	st.param.b64 	[param1], 0;
	.param .b32 retval0;
	call.uni (retval0), 
	vprintf, 
	(
	param0, 
	param1
	);
	ld.param.b32 	%r350, [retval0];
	} // callseq 10
	mov.b32 	%r352, -1;
	st.global.u32 	[%rd3], %r352;
$L__BB1_36:
	setp.eq.f32 	%p26, %f154, %f158;
	@%p26 bra 	$L__BB1_38;
	mov.u64 	%rd56, $str$1;
	cvta.global.u64 	%rd57, %rd56;
	{ // callseq 11, 0
	.param .b64 param0;
	st.param.b64 	[param0], %rd57;
	.param .b64 param1;
	st.param.b64 	[param1], 0;
	.param .b32 retval0;
	call.uni (retval0), 
	vprintf, 
	(
	param0, 
	param1
	);
	ld.param.b32 	%r353, [retval0];
	} // callseq 11
	mov.b32 	%r355, 1;
	st.global.u32 	[%rd3], %r355;
$L__BB1_38:
	setp.eq.f32 	%p27, %f147, %f151;
	@%p27 bra 	$L__BB1_40;
	mov.u64 	%rd58, $str;
	cvta.global.u64 	%rd59, %rd58;
	{ // callseq 12, 0
	.param .b64 param0;
	st.param.b64 	[param0], %rd59;
	.param .b64 param1;
	st.param.b64 	[param1], 0;
	.param .b32 retval0;
	call.uni (retval0), 
	vprintf, 
	(
	param0, 
	param1
	);
	ld.param.b32 	%r356, [retval0];
	} // callseq 12
	mov.b32 	%r358, -1;
	st.global.u32 	[%rd3], %r358;
$L__BB1_40:
	setp.eq.f32 	%p28, %f155, %f159;
	@%p28 bra 	$L__BB1_42;
	mov.u64 	%rd60, $str$1;
	cvta.global.u64 	%rd61, %rd60;
	{ // callseq 13, 0
	.param .b64 param0;
	st.param.b64 	[param0], %rd61;
	.param .b64 param1;
	st.param.b64 	[param1], 0;
	.param .b32 retval0;
	call.uni (retval0), 
	vprintf, 
	(
	param0, 
	param1
	);
	ld.param.b32 	%r359, [retval0];
	} // callseq 13
	mov.b32 	%r361, 1;
	st.global.u32 	[%rd3], %r361;
$L__BB1_42:
	setp.eq.f32 	%p29, %f148, %f152;
	@%p29 bra 	$L__BB1_44;
	mov.u64 	%rd62, $str;
	cvta.global.u64 	%rd63, %rd62;
	{ // callseq 14, 0
	.param .b64 param0;
	st.param.b64 	[param0], %rd63;
	.param .b64 param1;
	st.param.b64 	[param1], 0;
	.param .b32 retval0;
	call.uni (retval0), 
	vprintf, 
	(
	param0, 
	param1
	);
	ld.param.b32 	%r362, [retval0];
	} // callseq 14
	mov.b32 	%r364, -1;
	st.global.u32 	[%rd3], %r364;
$L__BB1_44:
	setp.eq.f32 	%p30, %f156, %f160;
	@%p30 bra 	$L__BB1_46;
	mov.u64 	%rd64, $str$1;
	cvta.global.u64 	%rd65, %rd64;
	{ // callseq 15, 0
	.param .b64 param0;
	st.param.b64 	[param0], %rd65;
	.param .b64 param1;
	st.param.b64 	[param1], 0;
	.param .b32 retval0;
	call.uni (retval0), 
	vprintf, 
	(
	param0, 
	param1
	);
	ld.param.b32 	%r365, [retval0];
	} // callseq 15
	mov.b32 	%r367, 1;
	st.global.u32 	[%rd3], %r367;
$L__BB1_46:
	mov.b32 	%r368, 16;
	wmma.store.d.sync.aligned.row.m16n16k16.shared.f32 	[%r4], {%f145, %f146, %f147, %f148, %f149, %f150, %f151, %f152}, %r368;
	ld.shared.f32 	%f231, [%r12];
	cvta.to.global.u64 	%rd66, %rd9;
	mul.wide.s32 	%rd67, %r11, 4;
	add.s64 	%rd68, %rd66, %rd67;
	st.global.f32 	[%rd68], %f231;
$L__BB1_47:
	ret;

}
	// .globl	_Z16matrixMulAddWMMAP6__halfS0_PfS1_iii
.visible .entry _Z16matrixMulAddWMMAP6__halfS0_PfS1_iii(
	.param .u64 .ptr .align 1 _Z16matrixMulAddWMMAP6__halfS0_PfS1_iii_param_0,
	.param .u64 .ptr .align 1 _Z16matrixMulAddWMMAP6__halfS0_PfS1_iii_param_1,
	.param .u64 .ptr .align 1 _Z16matrixMulAddWMMAP6__halfS0_PfS1_iii_param_2,
	.param .u64 .ptr .align 1 _Z16matrixMulAddWMMAP6__halfS0_PfS1_iii_param_3,
	.param .u32 _Z16matrixMulAddWMMAP6__halfS0_PfS1_iii_param_4,
	.param .u32 _Z16matrixMulAddWMMAP6__halfS0_PfS1_iii_param_5,
	.param .u32 _Z16matrixMulAddWMMAP6__halfS0_PfS1_iii_param_6
)
{
	.reg .pred 	%p<23>;
	.reg .b16 	%rs<31>;
	.reg .b32 	%r<315>;
	.reg .b32 	%f<160>;
	.reg .b64 	%rd<51>;

	ld.param.u64 	%rd9, [_Z16matrixMulAddWMMAP6__halfS0_PfS1_iii_param_0];
	ld.param.u64 	%rd10, [_Z16matrixMulAddWMMAP6__halfS0_PfS1_iii_param_1];
	ld.param.u64 	%rd7, [_Z16matrixMulAddWMMAP6__halfS0_PfS1_iii_param_2];
	ld.param.u64 	%rd8, [_Z16matrixMulAddWMMAP6__halfS0_PfS1_iii_param_3];
	ld.param.u32 	%r81, [_Z16matrixMulAddWMMAP6__halfS0_PfS1_iii_param_4];
	ld.param.u32 	%r82, [_Z16matrixMulAddWMMAP6__halfS0_PfS1_iii_param_5];
	ld.param.u32 	%r83, [_Z16matrixMulAddWMMAP6__halfS0_PfS1_iii_param_6];
	cvta.to.global.u64 	%rd1, %rd10;
	cvta.to.global.u64 	%rd2, %rd9;
	shl.b32 	%r1, %r83, 9;
	mov.u32 	%r84, %ctaid.y;
	shl.b32 	%r2, %r84, 4;
	mov.u32 	%r85, %ctaid.x;
	shl.b32 	%r3, %r85, 4;
	setp.ge.s32 	%p1, %r2, %r82;
	setp.ge.s32 	%p2, %r3, %r81;
	or.pred  	%p3, %p2, %p1;
	@%p3 bra 	$L__BB2_31;
	mov.u32 	%r87, sharedMem;
	add.s32 	%r4, %r87, %r1;
	add.s32 	%r5, %r4, %r1;
	cvta.to.global.u64 	%rd11, %rd7;
	shl.b32 	%r6, %r83, 4;
	mov.u32 	%r7, %tid.x;
	shl.b32 	%r88, %r7, 4;
	mov.u32 	%r89, %tid.y;
	mad.lo.s32 	%r8, %r88, %r83, %r89;
	add.s32 	%r90, %r2, %r7;
	mul.lo.s32 	%r91, %r81, %r90;
	add.s32 	%r9, %r91, %r89;
	add.s32 	%r10, %r3, %r89;
	add.s32 	%r11, %r88, %r89;
	add.s32 	%r12, %r91, %r10;
	mul.wide.s32 	%rd12, %r12, 4;
	add.s64 	%rd3, %rd11, %rd12;
	shl.b32 	%r92, %r11, 2;
	add.s32 	%r13, %r5, %r92;
	max.s32 	%r93, %r6, 16;
	add.s32 	%r94, %r93, -1;
	shr.u32 	%r95, %r94, 4;
	add.s32 	%r96, %r95, 1;
	and.b32  	%r14, %r96, 7;
	and.b32  	%r15, %r96, 3;
	and.b32  	%r16, %r94, 48;
	and.b32  	%r17, %r94, 16;
	and.b32  	%r18, %r96, 536870908;
	and.b32  	%r97, %r96, 536870904;
	neg.s32 	%r19, %r97;
	mul.lo.s32 	%r98, %r7, %r83;
	shl.b32 	%r99, %r98, 5;
	shl.b32 	%r100, %r89, 1;
	add.s32 	%r101, %r99, %r100;
	add.s32 	%r102, %r101, %r87;
	add.s32 	%r20, %r102, 128;
	shl.b32 	%r21, %r81, 7;
	add.s32 	%r22, %r7, 32;
	add.s32 	%r23, %r7, 48;
	shl.b32 	%r103, %r7, 5;
	add.s32 	%r104, %r1, %r103;
	add.s32 	%r105, %r104, %r100;
	add.s32 	%r106, %r105, %r87;
	add.s32 	%r24, %r106, 2048;
	add.s32 	%r25, %r7, 64;
	mov.b32 	%r295, 0;
	mov.f32 	%f152, 0f00000000;
	mov.f32 	%f153, %f152;
	mov.f32 	%f154, %f152;
	mov.f32 	%f155, %f152;
	mov.f32 	%f156, %f152;
	mov.f32 	%f157, %f152;
	mov.f32 	%f158, %f152;
	mov.f32 	%f159, %f152;
$L__BB2_2:
	setp.lt.s32 	%p4, %r83, 1;
	@%p4 bra 	$L__BB2_21;
	setp.lt.s32 	%p5, %r6, 113;
	add.s32 	%r27, %r9, %r295;
	mov.b32 	%r309, 0;
	@%p5 bra 	$L__BB2_8;
	add.s32 	%r109, %r7, %r295;
	add.s32 	%r110, %r109, 16;
	mad.lo.s32 	%r304, %r81, %r110, %r10;
	add.s32 	%r111, %r22, %r295;
	mad.lo.s32 	%r303, %r81, %r111, %r10;
	add.s32 	%r112, %r23, %r295;
	mad.lo.s32 	%r302, %r81, %r112, %r10;
	mad.lo.s32 	%r300, %r81, %r109, %r10;
	add.s32 	%r113, %r109, 112;
	mad.lo.s32 	%r299, %r81, %r113, %r10;
	add.s32 	%r114, %r109, 96;
	mad.lo.s32 	%r298, %r81, %r114, %r10;
	add.s32 	%r115, %r109, 80;
	mad.lo.s32 	%r297, %r81, %r115, %r10;
	add.s32 	%r116, %r25, %r295;
	mad.lo.s32 	%r296, %r81, %r116, %r10;
	mov.b32 	%r309, 0;
	mov.u32 	%r301, %r24;
	mov.u32 	%r305, %r20;
	mov.u32 	%r306, %r27;
	mov.u32 	%r307, %r19;
$L__BB2_5:
	.pragma "nounroll";
	mul.wide.s32 	%rd13, %r306, 2;
	add.s64 	%rd4, %rd2, %rd13;
	ld.global.u16 	%rs1, [%rd4];
	st.shared.u16 	[%r305+-128], %rs1;
	mul.wide.s32 	%rd14, %r300, 2;
	add.s64 	%rd15, %rd1, %rd14;
	ld.global.u16 	%rs2, [%rd15];
	st.shared.u16 	[%r301+-2048], %rs2;
	or.b32  	%r117, %r309, %r295;
	setp.ne.s32 	%p6, %r117, 0;
	@%p6 bra 	$L__BB2_7;
	ld.global.f32 	%f74, [%rd3];
	st.shared.f32 	[%r13], %f74;
$L__BB2_7:
	ld.global.u16 	%rs3, [%rd4+32];
	st.shared.u16 	[%r305+-96], %rs3;
	mul.wide.s32 	%rd16, %r304, 2;
	add.s64 	%rd17, %rd1, %rd16;
	ld.global.u16 	%rs4, [%rd17];
	st.shared.u16 	[%r301+-1536], %rs4;
	ld.global.u16 	%rs5, [%rd4+64];
	st.shared.u16 	[%r305+-64], %rs5;
	mul.wide.s32 	%rd18, %r303, 2;
	add.s64 	%rd19, %rd1, %rd18;
	ld.global.u16 	%rs6, [%rd19];
	st.shared.u16 	[%r301+-1024], %rs6;
	ld.global.u16 	%rs7, [%rd4+96];
	st.shared.u16 	[%r305+-32], %rs7;
	mul.wide.s32 	%rd20, %r302, 2;
	add.s64 	%rd21, %rd1, %rd20;
	ld.global.u16 	%rs8, [%rd21];
	st.shared.u16 	[%r301+-512], %rs8;
	ld.global.u16 	%rs9, [%rd4+128];
	st.shared.u16 	[%r305], %rs9;
	mul.wide.s32 	%rd22, %r296, 2;
	add.s64 	%rd23, %rd1, %rd22;
	ld.global.u16 	%rs10, [%rd23];
	st.shared.u16 	[%r301], %rs10;
	ld.global.u16 	%rs11, [%rd4+160];
	st.shared.u16 	[%r305+32], %rs11;
	mul.wide.s32 	%rd24, %r297, 2;
	add.s64 	%rd25, %rd1, %rd24;
	ld.global.u16 	%rs12, [%rd25];
	st.shared.u16 	[%r301+512], %rs12;
	ld.global.u16 	%rs13, [%rd4+192];
	st.shared.u16 	[%r305+64], %rs13;
	mul.wide.s32 	%rd26, %r298, 2;
	add.s64 	%rd27, %rd1, %rd26;
	ld.global.u16 	%rs14, [%rd27];
	st.shared.u16 	[%r301+1024], %rs14;
	ld.global.u16 	%rs15, [%rd4+224];
	st.shared.u16 	[%r305+96], %rs15;
	mul.wide.s32 	%rd28, %r299, 2;
	add.s64 	%rd29, %rd1, %rd28;
	ld.global.u16 	%rs16, [%rd29];
	st.shared.u16 	[%r301+1536], %rs16;
	add.s32 	%r309, %r309, 128;
	add.s32 	%r307, %r307, 8;
	add.s32 	%r306, %r306, 128;
	add.s32 	%r305, %r305, 256;
	add.s32 	%r304, %r304, %r21;
	add.s32 	%r303, %r303, %r21;
	add.s32 	%r302, %r302, %r21;
	add.s32 	%r301, %r301, 4096;
	add.s32 	%r300, %r300, %r21;
	add.s32 	%r299, %r299, %r21;
	add.s32 	%r298, %r298, %r21;
	add.s32 	%r297, %r297, %r21;
	add.s32 	%r296, %r296, %r21;
	setp.ne.s32 	%p7, %r307, 0;
	@%p7 bra 	$L__BB2_5;
$L__BB2_8:
	setp.eq.s32 	%p8, %r14, 0;
	@%p8 bra 	$L__BB2_21;
	add.s32 	%r118, %r14, -1;
	setp.lt.u32 	%p9, %r118, 3;
	@%p9 bra 	$L__BB2_13;
	add.s32 	%r119, %r8, %r309;
	add.s32 	%r120, %r309, %r7;
	shl.b32 	%r121, %r309, 4;
	add.s32 	%r122, %r11, %r121;
	add.s32 	%r123, %r27, %r309;
	add.s32 	%r63, %r120, %r295;
	mad.lo.s32 	%r124, %r63, %r81, %r10;
	shl.b32 	%r125, %r119, 1;
	mov.u32 	%r126, sharedMem;
	add.s32 	%r64, %r126, %r125;
	mul.wide.s32 	%rd30, %r123, 2;
	add.s64 	%rd5, %rd2, %rd30;
	ld.global.u16 	%rs17, [%rd5];
	st.shared.u16 	[%r64], %rs17;
	shl.b32 	%r127, %r122, 1;
	add.s32 	%r65, %r4, %r127;
	mul.wide.s32 	%rd31, %r124, 2;
	add.s64 	%rd32, %rd1, %rd31;
	ld.global.u16 	%rs18, [%rd32];
	st.shared.u16 	[%r65], %rs18;
	or.b32  	%r128, %r309, %r295;
	setp.ne.s32 	%p10, %r128, 0;
	@%p10 bra 	$L__BB2_12;
	ld.global.f32 	%f75, [%rd3];
	st.shared.f32 	[%r13], %f75;
$L__BB2_12:
	add.s32 	%r129, %r63, 16;
	mad.lo.s32 	%r130, %r129, %r81, %r10;
	ld.global.u16 	%rs19, [%rd5+32];
	st.shared.u16 	[%r64+32], %rs19;
	mul.wide.s32 	%rd33, %r130, 2;
	add.s64 	%rd34, %rd1, %rd33;
	ld.global.u16 	%rs20, [%rd34];
	st.shared.u16 	[%r65+512], %rs20;
	add.s32 	%r131, %r63, 32;
	mad.lo.s32 	%r132, %r131, %r81, %r10;
	ld.global.u16 	%rs21, [%rd5+64];
	st.shared.u16 	[%r64+64], %rs21;
	mul.wide.s32 	%rd35, %r132, 2;
	add.s64 	%rd36, %rd1, %rd35;
	ld.global.u16 	%rs22, [%rd36];
	st.shared.u16 	[%r65+1024], %rs22;
	add.s32 	%r133, %r63, 48;
	mad.lo.s32 	%r134, %r133, %r81, %r10;
	ld.global.u16 	%rs23, [%rd5+96];
	st.shared.u16 	[%r64+96], %rs23;
	mul.wide.s32 	%rd37, %r134, 2;
	add.s64 	%rd38, %rd1, %rd37;
	ld.global.u16 	%rs24, [%rd38];
	st.shared.u16 	[%r65+1536], %rs24;
	add.s32 	%r309, %r309, 64;
$L__BB2_13:
	setp.eq.s32 	%p11, %r15, 0;
	@%p11 bra 	$L__BB2_21;
	setp.eq.s32 	%p12, %r16, 0;
	@%p12 bra 	$L__BB2_18;
	add.s32 	%r135, %r8, %r309;
	add.s32 	%r136, %r309, %r7;
	shl.b32 	%r137, %r309, 4;
	add.s32 	%r138, %r11, %r137;
	add.s32 	%r139, %r27, %r309;
	add.s32 	%r68, %r136, %r295;
	mad.lo.s32 	%r140, %r68, %r81, %r10;
	shl.b32 	%r141, %r135, 1;
	mov.u32 	%r142, sharedMem;
	add.s32 	%r69, %r142, %r141;
	mul.wide.s32 	%rd39, %r139, 2;
	add.s64 	%rd6, %rd2, %rd39;
	ld.global.u16 	%rs25, [%rd6];
	st.shared.u16 	[%r69], %rs25;
	shl.b32 	%r143, %r138, 1;
	add.s32 	%r70, %r4, %r143;
	mul.wide.s32 	%rd40, %r140, 2;
	add.s64 	%rd41, %rd1, %rd40;
	ld.global.u16 	%rs26, [%rd41];
	st.shared.u16 	[%r70], %rs26;
	or.b32  	%r144, %r309, %r295;
	setp.ne.s32 	%p13, %r144, 0;
	@%p13 bra 	$L__BB2_17;
	ld.global.f32 	%f76, [%rd3];
	st.shared.f32 	[%r13], %f76;
$L__BB2_17:
	add.s32 	%r145, %r68, 16;
	mad.lo.s32 	%r146, %r145, %r81, %r10;
	ld.global.u16 	%rs27, [%rd6+32];
	st.shared.u16 	[%r69+32], %rs27;
	mul.wide.s32 	%rd42, %r146, 2;
	add.s64 	%rd43, %rd1, %rd42;
	ld.global.u16 	%rs28, [%rd43];
	st.shared.u16 	[%r70+512], %rs28;
	add.s32 	%r309, %r309, 32;
$L__BB2_18:
	setp.ne.s32 	%p14, %r17, 0;
	@%p14 bra 	$L__BB2_21;
	add.s32 	%r147, %r8, %r309;
	add.s32 	%r148, %r309, %r7;
	shl.b32 	%r149, %r309, 4;
	add.s32 	%r150, %r11, %r149;
	add.s32 	%r151, %r27, %r309;
	add.s32 	%r152, %r148, %r295;
	mad.lo.s32 	%r153, %r152, %r81, %r10;
	shl.b32 	%r154, %r147, 1;
	mov.u32 	%r155, sharedMem;
	add.s32 	%r156, %r155, %r154;
	mul.wide.s32 	%rd44, %r151, 2;
	add.s64 	%rd45, %rd2, %rd44;
	ld.global.u16 	%rs29, [%rd45];
	st.shared.u16 	[%r156], %rs29;
	shl.b32 	%r157, %r150, 1;
	add.s32 	%r158, %r4, %r157;
	mul.wide.s32 	%rd46, %r153, 2;
	add.s64 	%rd47, %rd1, %rd46;
	ld.global.u16 	%rs30, [%rd47];
	st.shared.u16 	[%r158], %rs30;
	or.b32  	%r159, %r309, %r295;
	setp.ne.s32 	%p15, %r159, 0;
	@%p15 bra 	$L__BB2_21;
	ld.global.f32 	%f77, [%rd3];
	st.shared.f32 	[%r13], %f77;
$L__BB2_21:
	setp.lt.s32 	%p16, %r83, 1;
	bar.sync 	0;
	@%p16 bra 	$L__BB2_29;
	setp.lt.s32 	%p17, %r6, 49;
	mov.b32 	%r314, 0;
	@%p17 bra 	$L__BB2_25;
	mov.b32 	%r314, 0;
	mov.u32 	%r313, %r314;
$L__BB2_24:
	shl.b32 	%r162, %r314, 1;
	mov.u32 	%r163, sharedMem;
	add.s32 	%r164, %r163, %r162;
	mov.b32 	%r165, 16;
	wmma.load.a.sync.aligned.row.m16n16k16.shared.f16 	{%r166, %r167, %r168, %r169, %r170, %r171, %r172, %r173}, [%r164], %r165;
	add.s32 	%r174, %r164, %r1;
	wmma.load.b.sync.aligned.col.m16n16k16.shared.f16 	{%r175, %r176, %r177, %r178, %r179, %r180, %r181, %r182}, [%r174], %r165;
	wmma.mma.sync.aligned.row.col.m16n16k16.f32.f32 {%f79, %f80, %f81, %f82, %f83, %f84, %f85, %f86}, {%r166, %r167, %r168, %r169, %r170, %r171, %r172, %r173}, {%r175, %r176, %r177, %r178, %r179, %r180, %r181, %r182}, {%f159, %f158, %f157, %f156, %f155, %f154, %f153, %f152};
	add.s32 	%r183, %r164, 32;
	wmma.load.a.sync.aligned.row.m16n16k16.shared.f16 	{%r184, %r185, %r186, %r187, %r188, %r189, %r190, %r191}, [%r183], %r165;
	add.s32 	%r192, %r174, 32;
	wmma.load.b.sync.aligned.col.m16n16k16.shared.f16 	{%r193, %r194, %r195, %r196, %r197, %r198, %r199, %r200}, [%r192], %r165;
	wmma.mma.sync.aligned.row.col.m16n16k16.f32.f32 {%f87, %f88, %f89, %f90, %f91, %f92, %f93, %f94}, {%r184, %r185, %r186, %r187, %r188, %r189, %r190, %r191}, {%r193, %r194, %r195, %r196, %r197, %r198, %r199, %r200}, {%f79, %f80, %f81, %f82, %f83, %f84, %f85, %f86};
	add.s32 	%r201, %r164, 64;
	wmma.load.a.sync.aligned.row.m16n16k16.shared.f16 	{%r202, %r203, %r204, %r205, %r206, %r207, %r208, %r209}, [%r201], %r165;
	add.s32 	%r210, %r174, 64;
	wmma.load.b.sync.aligned.col.m16n16k16.shared.f16 	{%r211, %r212, %r213, %r214, %r215, %r216, %r217, %r218}, [%r210], %r165;
	wmma.mma.sync.aligned.row.col.m16n16k16.f32.f32 {%f95, %f96, %f97, %f98, %f99, %f100, %f101, %f102}, {%r202, %r203, %r204, %r205, %r206, %r207, %r208, %r209}, {%r211, %r212, %r213, %r214, %r215, %r216, %r217, %r218}, {%f87, %f88, %f89, %f90, %f91, %f92, %f93, %f94};
	add.s32 	%r219, %r164, 96;
	wmma.load.a.sync.aligned.row.m16n16k16.shared.f16 	{%r220, %r221, %r222, %r223, %r224, %r225, %r226, %r227}, [%r219], %r165;
	add.s32 	%r228, %r174, 96;
	wmma.load.b.sync.aligned.col.m16n16k16.shared.f16 	{%r229, %r230, %r231, %r232, %r233, %r234, %r235, %r236}, [%r228], %r165;
	wmma.mma.sync.aligned.row.col.m16n16k16.f32.f32 {%f159, %f158, %f157, %f156, %f155, %f154, %f153, %f152}, {%r220, %r221, %r222, %r223, %r224, %r225, %r226, %r227}, {%r229, %r230, %r231, %r232, %r233, %r234, %r235, %r236}, {%f95, %f96, %f97, %f98, %f99, %f100, %f101, %f102};
	add.s32 	%r314, %r314, 64;
	add.s32 	%r313, %r313, 4;
	setp.ne.s32 	%p18, %r313, %r18;
	@%p18 bra 	$L__BB2_24;
$L__BB2_25:
	setp.eq.s32 	%p19, %r15, 0;
	@%p19 bra 	$L__BB2_29;
	setp.eq.s32 	%p20, %r15, 1;
	shl.b32 	%r237, %r314, 1;
	mov.u32 	%r238, sharedMem;
	add.s32 	%r78, %r238, %r237;
	mov.b32 	%r239, 16;
	wmma.load.a.sync.aligned.row.m16n16k16.shared.f16 	{%r240, %r241, %r242, %r243, %r244, %r245, %r246, %r247}, [%r78], %r239;
	add.s32 	%r79, %r78, %r1;
	wmma.load.b.sync.aligned.col.m16n16k16.shared.f16 	{%r248, %r249, %r250, %r251, %r252, %r253, %r254, %r255}, [%r79], %r239;
	wmma.mma.sync.aligned.row.col.m16n16k16.f32.f32 {%f159, %f158, %f157, %f156, %f155, %f154, %f153, %f152}, {%r240, %r241, %r242, %r243, %r244, %r245, %r246, %r247}, {%r248, %r249, %r250, %r251, %r252, %r253, %r254, %r255}, {%f159, %f158, %f157, %f156, %f155, %f154, %f153, %f152};
	@%p20 bra 	$L__BB2_29;
	setp.eq.s32 	%p21, %r15, 2;
	add.s32 	%r256, %r78, 32;
	mov.b32 	%r257, 16;
	wmma.load.a.sync.aligned.row.m16n16k16.shared.f16 	{%r258, %r259, %r260, %r261, %r262, %r263, %r264, %r265}, [%r256], %r257;
	add.s32 	%r266, %r79, 32;
	wmma.load.b.sync.aligned.col.m16n16k16.shared.f16 	{%r267, %r268, %r269, %r270, %r271, %r272, %r273, %r274}, [%r266], %r257;
	wmma.mma.sync.aligned.row.col.m16n16k16.f32.f32 {%f159, %f158, %f157, %f156, %f155, %f154, %f153, %f152}, {%r258, %r259, %r260, %r261, %r262, %r263, %r264, %r265}, {%r267, %r268, %r269, %r270, %r271, %r272, %r273, %r274}, {%f159, %f158, %f157, %f156, %f155, %f154, %f153, %f152};
	@%p21 bra 	$L__BB2_29;
	add.s32 	%r275, %r78, 64;
	mov.b32 	%r276, 16;
	wmma.load.a.sync.aligned.row.m16n16k16.shared.f16 	{%r277, %r278, %r279, %r280, %r281, %r282, %r283, %r284}, [%r275], %r276;
	add.s32 	%r285, %r79, 64;
	wmma.load.b.sync.aligned.col.m16n16k16.shared.f16 	{%r286, %r287, %r288, %r289, %r290, %r291, %r292, %r293}, [%r285], %r276;
	wmma.mma.sync.aligned.row.col.m16n16k16.f32.f32 {%f159, %f158, %f157, %f156, %f155, %f154, %f153, %f152}, {%r277, %r278, %r279, %r280, %r281, %r282, %r283, %r284}, {%r286, %r287, %r288, %r289, %r290, %r291, %r292, %r293}, {%f159, %f158, %f157, %f156, %f155, %f154, %f153, %f152};
$L__BB2_29:
	add.s32 	%r295, %r295, %r6;
	setp.lt.s32 	%p22, %r295, %r82;
	@%p22 bra 	$L__BB2_2;
	mov.b32 	%r294, 16;
	wmma.load.c.sync.aligned.row.m16n16k16.shared.f32 	{%f103, %f104, %f105, %f106, %f107, %f108, %f109, %f110}, [%r5], %r294;
	add.f32 	%f111, %f159, %f103;
	add.f32 	%f112, %f158, %f104;
	add.f32 	%f113, %f157, %f105;
	add.f32 	%f114, %f156, %f106;
	add.f32 	%f115, %f155, %f107;
	add.f32 	%f116, %f154, %f108;
	add.f32 	%f117, %f153, %f109;
	add.f32 	%f118, %f152, %f110;
	bar.sync 	0;
	wmma.store.d.sync.aligned.row.m16n16k16.shared.f32 	[%r5], {%f111, %f112, %f113, %f114, %f115, %f116, %f117, %f118}, %r294;
	ld.shared.f32 	%f119, [%r13];
	cvta.to.global.u64 	%rd48, %rd8;
	mul.wide.s32 	%rd49, %r12, 4;
	add.s64 	%rd50, %rd48, %rd49;
	st.global.f32 	[%rd50], %f119;
$L__BB2_31:
	ret;

}


// ===== COMPILED SASS (sm_100) =====

	.target	sm_100

	.elftype	@"ET_EXEC"


//--------------------- .note.nv.tkinfo           --------------------------
	.section	.note.nv.tkinfo,"",@"SHT_NOTE"
	.sectionflags	@"SHF_NOTE_NV_TKINFO"
	.tkinfo
        /*0018*/ 	.word	0x00000002
        /*0030*/ 	.string	""
        /*0030*/ 	.string	"ptxas"
        /*0030*/ 	.string	"Cuda compilation tools, release 13.0, V13.0.88"
        /*0030*/ 	.string	"Build cuda_13.0.r13.0/compiler.36424714_0"
        /*0030*/ 	.string	"-arch sm_100 -m 64 "



//--------------------- .note.nv.cuinfo           --------------------------
	.section	.note.nv.cuinfo,"",@"SHT_NOTE"
	.sectionflags	@"SHF_NOTE_NV_CUINFO"
        /*0018*/ 	.short	0x0002
        /*001a*/ 	.short	0x0064
        /*001c*/ 	.short	0x0082
	.zero		2


//--------------------- .nv.info                  --------------------------
	.section	.nv.info,"",@"SHT_CUDA_INFO"
	.align	4


	//----- nvinfo : EIATTR_REGCOUNT
	.align		4
        /*0000*/ 	.byte	0x04, 0x2f
        /*0002*/ 	.short	(.L_3 - .L_2)
	.align		4
.L_2:
        /*0004*/ 	.word	index@(_Z26matrixMulAddWMMACorrectionP6__halfS0_PfS1_iiPiS2_i)
        /*0008*/ 	.word	0x00000038


	//----- nvinfo : EIATTR_FRAME_SIZE
	.align		4
.L_3:
        /*000c*/ 	.byte	0x04, 0x11
        /*000e*/ 	.short	(.L_5 - .L_4)
	.align		4
.L_4:
        /*0010*/ 	.word	index@(_Z26matrixMulAddWMMACorrectionP6__halfS0_PfS1_iiPiS2_i)
        /*0014*/ 	.word	0x00000000


	//----- nvinfo : EIATTR_REGCOUNT
	.align		4
.L_5:
        /*0018*/ 	.byte	0x04, 0x2f
        /*001a*/ 	.short	(.L_7 - .L_6)
	.align		4
.L_6:
        /*001c*/ 	.word	index@(_Z25matrixMulAddWMMADetectionP6__halfS0_PfS1_iiPii)
        /*0020*/ 	.word	0x00000030


	//----- nvinfo : EIATTR_FRAME_SIZE
	.align		4
.L_7:
        /*0024*/ 	.byte	0x04, 0x11
        /*0026*/ 	.short	(.L_9 - .L_8)
	.align		4
.L_8:
        /*0028*/ 	.word	index@(_Z25matrixMulAddWMMADetectionP6__halfS0_PfS1_iiPii)
        /*002c*/ 	.word	0x00000000


	//----- nvinfo : EIATTR_REGCOUNT
	.align		4
.L_9:
        /*0030*/ 	.byte	0x04, 0x2f
        /*0032*/ 	.short	(.L_11 - .L_10)
	.align		4
.L_10:
        /*0034*/ 	.word	index@(_Z16matrixMulAddWMMAP6__halfS0_PfS1_iii)
        /*0038*/ 	.word	0x00000028


	//----- nvinfo : EIATTR_FRAME_SIZE
	.align		4
.L_11:
        /*003c*/ 	.byte	0x04, 0x11
        /*003e*/ 	.short	(.L_13 - .L_12)
	.align		4
.L_12:
        /*0040*/ 	.word	index@(_Z16matrixMulAddWMMAP6__halfS0_PfS1_iii)
        /*0044*/ 	.word	0x00000000


	//----- nvinfo : EIATTR_MIN_STACK_SIZE
	.align		4
.L_13:
        /*0048*/ 	.byte	0x04, 0x12
        /*004a*/ 	.short	(.L_15 - .L_14)
	.align		4
.L_14:
        /*004c*/ 	.word	index@(_Z16matrixMulAddWMMAP6__halfS0_PfS1_iii)
        /*0050*/ 	.word	0x00000000


	//----- nvinfo : EIATTR_MIN_STACK_SIZE
	.align		4
.L_15:
        /*0054*/ 	.byte	0x04, 0x12
        /*0056*/ 	.short	(.L_17 - .L_16)
	.align		4
.L_16:
        /*0058*/ 	.word	index@(_Z25matrixMulAddWMMADetectionP6__halfS0_PfS1_iiPii)
        /*005c*/ 	.word	0x00000000


	//----- nvinfo : EIATTR_MIN_STACK_SIZE
	.align		4
.L_17:
        /*0060*/ 	.byte	0x04, 0x12
        /*0062*/ 	.short	(.L_19 - .L_18)
	.align		4
.L_18:
        /*0064*/ 	.word	index@(_Z26matrixMulAddWMMACorrectionP6__halfS0_PfS1_iiPiS2_i)
        /*0068*/ 	.word	0x00000000
.L_19:


//--------------------- .nv.compat                --------------------------
	.section	.nv.compat,"",@"SHT_CUDA_COMPAT_INFO"
	.align	4
        /*0000*/ 	.byte	0x02, 0x09, 0x00, 0x00, 0x02, 0x02, 0x01, 0x00, 0x02, 0x05, 0x05, 0x00, 0x03, 0x07, 0x01, 0x01
        /*0010*/ 	.byte	0x02, 0x03, 0x00, 0x00, 0x02, 0x06, 0x01, 0x00, 0x04, 0x0b, 0x08, 0x00, 0x09, 0x00, 0x00, 0x00
        /*0020*/ 	.byte	0x00, 0x00, 0x00, 0x00


//--------------------- .nv.info._Z16matrixMulAddWMMAP6__halfS0_PfS1_iii --------------------------
	.section	.nv.info._Z16matrixMulAddWMMAP6__halfS0_PfS1_iii,"",@"SHT_CUDA_INFO"
	.sectionflags	@""
	.align	4


	//----- nvinfo : EIATTR_CUDA_API_VERSION
	.align		4
        /*0000*/ 	.byte	0x04, 0x37
        /*0002*/ 	.short	(.L_21 - .L_20)
.L_20:
        /*0004*/ 	.word	0x00000082


	//----- nvinfo : EIATTR_KPARAM_INFO
	.align		4
.L_21:
        /*0008*/ 	.byte	0x04, 0x17
        /*000a*/ 	.short	(.L_23 - .L_22)
.L_22:
        /*000c*/ 	.word	0x00000000
        /*0010*/ 	.short	0x0006
        /*0012*/ 	.short	0x0028
        /*0014*/ 	.byte	0x00, 0xf0, 0x11, 0x00


	//----- nvinfo : EIATTR_KPARAM_INFO
	.align		4
.L_23:
        /*0018*/ 	.byte	0x04, 0x17
        /*001a*/ 	.short	(.L_25 - .L_24)
.L_24:
        /*001c*/ 	.word	0x00000000
        /*0020*/ 	.short	0x0005
        /*0022*/ 	.short	0x0024
        /*0024*/ 	.byte	0x00, 0xf0, 0x11, 0x00


	//----- nvinfo : EIATTR_KPARAM_INFO
	.align		4
.L_25:
        /*0028*/ 	.byte	0x04, 0x17
        /*002a*/ 	.short	(.L_27 - .L_26)
.L_26:
        /*002c*/ 	.word	0x00000000
        /*0030*/ 	.short	0x0004
        /*0032*/ 	.short	0x0020
        /*0034*/ 	.byte	0x00, 0xf0, 0x11, 0x00


	//----- nvinfo : EIATTR_KPARAM_INFO
	.align		4
.L_27:
        /*0038*/ 	.byte	0x04, 0x17
        /*003a*/ 	.short	(.L_29 - .L_28)
.L_28:
        /*003c*/ 	.word	0x00000000
        /*0040*/ 	.short	0x0003
        /*0042*/ 	.short	0x0018
        /*0044*/ 	.byte	0x00, 0xf5, 0x21, 0x00


	//----- nvinfo : EIATTR_KPARAM_INFO
	.align		4
.L_29:
        /*0048*/ 	.byte	0x04, 0x17
        /*004a*/ 	.short	(.L_31 - .L_30)
.L_30:
        /*004c*/ 	.word	0x00000000
        /*0050*/ 	.short	0x0002
        /*0052*/ 	.short	0x0010
        /*0054*/ 	.byte	0x00, 0xf5, 0x21, 0x00


	//----- nvinfo : EIATTR_KPARAM_INFO
	.align		4
.L_31:
        /*0058*/ 	.byte	0x04, 0x17
        /*005a*/ 	.short	(.L_33 - .L_32)
.L_32:
        /*005c*/ 	.word	0x00000000
        /*0060*/ 	.short	0x0001
        /*0062*/ 	.short	0x0008
        /*0064*/ 	.byte	0x00, 0xf5, 0x21, 0x00


	//----- nvinfo : EIATTR_KPARAM_INFO
	.align		4
.L_33:
        /*0068*/ 	.byte	0x04, 0x17
        /*006a*/ 	.short	(.L_35 - .L_34)
.L_34:
        /*006c*/ 	.word	0x00000000
        /*0070*/ 	.short	0x0000
        /*0072*/ 	.short	0x0000
        /*0074*/ 	.byte	0x00, 0xf5, 0x21, 0x00


	//----- nvinfo : EIATTR_SPARSE_MMA_MASK
	.align		4
.L_35:
        /*0078*/ 	.byte	0x03, 0x50
        /*007a*/ 	.short	0x0000


	//----- nvinfo : EIATTR_WMMA_USED
	.align		4
        /*007c*/ 	.byte	0x01, 0x2b
	.zero		2


	//----- nvinfo : EIATTR_MAXREG_COUNT
	.align		4
        /*0080*/ 	.byte	0x03, 0x1b
        /*0082*/ 	.short	0x00ff


	//----- nvinfo : EIATTR_NUM_BARRIERS
	.align		4
        /*0084*/ 	.byte	0x02, 0x4c
        /*0086*/ 	.byte	0x01
	.zero		1


	//----- nvinfo : EIATTR_MERCURY_ISA_VERSION
	.align		4
        /*0088*/ 	.byte	0x03, 0x5f
        /*008a*/ 	.short	0x0101


	//----- nvinfo : EIATTR_VRC_CTA_INIT_COUNT
	.align		4
        /*008c*/ 	.byte	0x02, 0x4a
	.zero		1
	.zero		1


	//----- nvinfo : EIATTR_EXIT_INSTR_OFFSETS
	.align		4
        /*0090*/ 	.byte	0x04, 0x1c
        /*0092*/ 	.short	(.L_37 - .L_36)


	//   ....[0]....
.L_36:
        /*0094*/ 	.word	0x00000080


	//   ....[1]....
        /*0098*/ 	.word	0x00001ad0


	//----- nvinfo : EIATTR_CBANK_PARAM_SIZE
	.align		4
.L_37:
        /*009c*/ 	.byte	0x03, 0x19
        /*009e*/ 	.short	0x002c


	//----- nvinfo : EIATTR_PARAM_CBANK
	.align		4
        /*00a0*/ 	.byte	0x04, 0x0a
        /*00a2*/ 	.short	(.L_39 - .L_38)
	.align		4
.L_38:
        /*00a4*/ 	.word	index@(.nv.constant0._Z16matrixMulAddWMMAP6__halfS0_PfS1_iii)
        /*00a8*/ 	.short	0x0380
        /*00aa*/ 	.short	0x002c


	//----- nvinfo : EIATTR_SW_WAR
	.align		4
.L_39:
        /*00ac*/ 	.byte	0x04, 0x36
        /*00ae*/ 	.short	(.L_41 - .L_40)
.L_40:
        /*00b0*/ 	.word	0x00000008
.L_41:


//--------------------- .nv.info._Z25matrixMulAddWMMADetectionP6__halfS0_PfS1_iiPii --------------------------
	.section	.nv.info._Z25matrixMulAddWMMADetectionP6__halfS0_PfS1_iiPii,"",@"SHT_CUDA_INFO"
	.sectionflags	@""
	.align	4


	//----- nvinfo : EIATTR_CUDA_API_VERSION
	.align		4
        /*0000*/ 	.byte	0x04, 0x37
        /*0002*/ 	.short	(.L_43 - .L_42)
.L_42:
        /*0004*/ 	.word	0x00000082


	//----- nvinfo : EIATTR_KPARAM_INFO
	.align		4
.L_43:
        /*0008*/ 	.byte	0x04, 0x17
        /*000a*/ 	.short	(.L_45 - .L_44)
.L_44:
        /*000c*/ 	.word	0x00000000
        /*0010*/ 	.short	0x0007
        /*0012*/ 	.short	0x0030
        /*0014*/ 	.byte	0x00, 0xf0, 0x11, 0x00


	//----- nvinfo : EIATTR_KPARAM_INFO
	.align		4
.L_45:
        /*0018*/ 	.byte	0x04, 0x17
        /*001a*/ 	.short	(.L_47 - .L_46)
.L_46:
        /*001c*/ 	.word	0x00000000
        /*0020*/ 	.short	0x0006
        /*0022*/ 	.short	0x0028
        /*0024*/ 	.byte	0x00, 0xf5, 0x21, 0x00


	//----- nvinfo : EIATTR_KPARAM_INFO
	.align		4
.L_47:
        /*0028*/ 	.byte	0x04, 0x17
        /*002a*/ 	.short	(.L_49 - .L_48)
.L_48:
        /*002c*/ 	.word	0x00000000
        /*0030*/ 	.short	0x0005
        /*0032*/ 	.short	0x0024
        /*0034*/ 	.byte	0x00, 0xf0, 0x11, 0x00


	//----- nvinfo : EIATTR_KPARAM_INFO
	.align		4
.L_49:
        /*0038*/ 	.byte	0x04, 0x17
        /*003a*/ 	.short	(.L_51 - .L_50)
.L_50:
        /*003c*/ 	.word	0x00000000
        /*0040*/ 	.short	0x0004
        /*0042*/ 	.short	0x0020
        /*0044*/ 	.byte	0x00, 0xf0, 0x11, 0x00


	//----- nvinfo : EIATTR_KPARAM_INFO
	.align		4
.L_51:
        /*0048*/ 	.byte	0x04, 0x17
        /*004a*/ 	.short	(.L_53 - .L_52)
.L_52:
        /*004c*/ 	.word	0x00000000
        /*0050*/ 	.short	0x0003
        /*0052*/ 	.short	0x0018
        /*0054*/ 	.byte	0x00, 0xf5, 0x21, 0x00


	//----- nvinfo : EIATTR_KPARAM_INFO
	.align		4
.L_53:
        /*0058*/ 	.byte	0x04, 0x17
        /*005a*/ 	.short	(.L_55 - .L_54)
.L_54:
        /*005c*/ 	.word	0x00000000
        /*0060*/ 	.short	0x0002
        /*0062*/ 	.short	0x0010
        /*0064*/ 	.byte	0x00, 0xf5, 0x21, 0x00


	//----- nvinfo : EIATTR_KPARAM_INFO
	.align		4
.L_55:
        /*0068*/ 	.byte	0x04, 0x17
        /*006a*/ 	.short	(.L_57 - .L_56)
.L_56:
        /*006c*/ 	.word	0x00000000
        /*0070*/ 	.short	0x0001
        /*0072*/ 	.short	0x0008
        /*0074*/ 	.byte	0x00, 0xf5, 0x21, 0x00


	//----- nvinfo : EIATTR_KPARAM_INFO
	.align		4
.L_57:
        /*0078*/ 	.byte	0x04, 0x17
        /*007a*/ 	.short	(.L_59 - .L_58)
.L_58:
        /*007c*/ 	.word	0x00000000
        /*0080*/ 	.short	0x0000
        /*0082*/ 	.short	0x0000
        /*0084*/ 	.byte	0x00, 0xf5, 0x21, 0x00


	//----- nvinfo : EIATTR_SPARSE_MMA_MASK
	.align		4
.L_59:
        /*0088*/ 	.byte	0x03, 0x50
        /*008a*/ 	.short	0x0000


	//----- nvinfo : EIATTR_WMMA_USED
	.align		4
        /*008c*/ 	.byte	0x01, 0x2b
	.zero		2


	//----- nvinfo : EIATTR_MAXREG_COUNT
	.align		4
        /*0090*/ 	.byte	0x03, 0x1b
        /*0092*/ 	.short	0x00ff


	//----- nvinfo : EIATTR_NUM_BARRIERS
	.align		4
        /*0094*/ 	.byte	0x02, 0x4c
        /*0096*/ 	.byte	0x01
	.zero		1


	//----- nvinfo : EIATTR_EXTERNS
	.align		4
        /*0098*/ 	.byte	0x04, 0x0f
        /*009a*/ 	.short	(.L_61 - .L_60)


	//   ....[0]....
	.align		4
.L_60:
        /*009c*/ 	.word	index@(vprintf)


	//----- nvinfo : EIATTR_MERCURY_ISA_VERSION
	.align		4
.L_61:
        /*00a0*/ 	.byte	0x03, 0x5f
        /*00a2*/ 	.short	0x0101


	//----- nvinfo : EIATTR_VRC_CTA_INIT_COUNT
	.align		4
        /*00a4*/ 	.byte	0x02, 0x4a
	.zero		1
	.zero		1


	//----- nvinfo : EIATTR_SYSCALL_OFFSETS
	.align		4
        /*00a8*/ 	.byte	0x04, 0x46
        /*00aa*/ 	.short	(.L_63 - .L_62)


	//   ....[0]....
.L_62:
        /*00ac*/ 	.word	0x00001a90


	//   ....[1]....
        /*00b0*/ 	.word	0x00001b80


	//   ....[2]....
        /*00b4*/ 	.word	0x00001c70


	//   ....[3]....
        /*00b8*/ 	.word	0x00001d60


	//   ....[4]....
        /*00bc*/ 	.word	0x00001e50


	//   ....[5]....
        /*00c0*/ 	.word	0x00001f40


	//   ....[6]....
        /*00c4*/ 	.word	0x00002030


	//   ....[7]....
        /*00c8*/ 	.word	0x00002120


	//----- nvinfo : EIATTR_EXIT_INSTR_OFFSETS
	.align		4
.L_63:
        /*00cc*/ 	.byte	0x04, 0x1c
        /*00ce*/ 	.short	(.L_65 - .L_64)


	//   ....[0]....
.L_64:
        /*00d0*/ 	.word	0x00000080


	//   ....[1]....
        /*00d4*/ 	.word	0x00002250


	//----- nvinfo : EIATTR_CRS_STACK_SIZE
	.align		4
.L_65:
        /*00d8*/ 	.byte	0x04, 0x1e
        /*00da*/ 	.short	(.L_67 - .L_66)
.L_66:
        /*00dc*/ 	.word	0x00000000


	//----- nvinfo : EIATTR_CBANK_PARAM_SIZE
	.align		4
.L_67:
        /*00e0*/ 	.byte	0x03, 0x19
        /*00e2*/ 	.short	0x0034


	//----- nvinfo : EIATTR_PARAM_CBANK
	.align		4
        /*00e4*/ 	.byte	0x04, 0x0a
        /*00e6*/ 	.short	(.L_69 - .L_68)
	.align		4
.L_68:
        /*00e8*/ 	.word	index@(.nv.constant0._Z25matrixMulAddWMMADetectionP6__halfS0_PfS1_iiPii)
        /*00ec*/ 	.short	0x0380
        /*00ee*/ 	.short	0x0034


	//----- nvinfo : EIATTR_SW_WAR
	.align		4
.L_69:
        /*00f0*/ 	.byte	0x04, 0x36
        /*00f2*/ 	.short	(.L_71 - .L_70)
.L_70:
        /*00f4*/ 	.word	0x00000008
.L_71:


//--------------------- .nv.info._Z26matrixMulAddWMMACorrectionP6__halfS0_PfS1_iiPiS2_i --------------------------
	.section	.nv.info._Z26matrixMulAddWMMACorrectionP6__halfS0_PfS1_iiPiS2_i,"",@"SHT_CUDA_INFO"
	.sectionflags	@""
	.align	4


	//----- nvinfo : EIATTR_CUDA_API_VERSION
	.align		4
        /*0000*/ 	.byte	0x04, 0x37
        /*0002*/ 	.short	(.L_73 - .L_72)
.L_72:
        /*0004*/ 	.word	0x00000082


	//----- nvinfo : EIATTR_KPARAM_INFO
	.align		4
.L_73:
        /*0008*/ 	.byte	0x04, 0x17
        /*000a*/ 	.short	(.L_75 - .L_74)
.L_74:
        /*000c*/ 	.word	0x00000000
        /*0010*/ 	.short	0x0008
        /*0012*/ 	.short	0x0038
        /*0014*/ 	.byte	0x00, 0xf0, 0x11, 0x00


	//----- nvinfo : EIATTR_KPARAM_INFO
	.align		4
.L_75:
        /*0018*/ 	.byte	0x04, 0x17
        /*001a*/ 	.short	(.L_77 - .L_76)
.L_76:
        /*001c*/ 	.word	0x00000000
        /*0020*/ 	.short	0x0007
        /*0022*/ 	.short	0x0030
        /*0024*/ 	.byte	0x00, 0xf5, 0x21, 0x00


	//----- nvinfo : EIATTR_KPARAM_INFO
	.align		4
.L_77:
        /*0028*/ 	.byte	0x04, 0x17
        /*002a*/ 	.short	(.L_79 - .L_78)
.L_78:
        /*002c*/ 	.word	0x00000000
        /*0030*/ 	.short	0x0006
        /*0032*/ 	.short	0x0028
        /*0034*/ 	.byte	0x00, 0xf5, 0x21, 0x00


	//----- nvinfo : EIATTR_KPARAM_INFO
	.align		4
.L_79:
        /*0038*/ 	.byte	0x04, 0x17
        /*003a*/ 	.short	(.L_81 - .L_80)
.L_80:
        /*003c*/ 	.word	0x00000000
        /*0040*/ 	.short	0x0005
        /*0042*/ 	.short	0x0024
        /*0044*/ 	.byte	0x00, 0xf0, 0x11, 0x00


	//----- nvinfo : EIATTR_KPARAM_INFO
	.align		4
.L_81:
        /*0048*/ 	.byte	0x04, 0x17
        /*004a*/ 	.short	(.L_83 - .L_82)
.L_82:
        /*004c*/ 	.word	0x00000000
        /*0050*/ 	.short	0x0004
        /*0052*/ 	.short	0x0020
        /*0054*/ 	.byte	0x00, 0xf0, 0x11, 0x00


	//----- nvinfo : EIATTR_KPARAM_INFO
	.align		4
.L_83:
        /*0058*/ 	.byte	0x04, 0x17
        /*005a*/ 	.short	(.L_85 - .L_84)
.L_84:
        /*005c*/ 	.word	0x00000000
        /*0060*/ 	.short	0x0003
        /*0062*/ 	.short	0x0018
        /*0064*/ 	.byte	0x00, 0xf5, 0x21, 0x00


	//----- nvinfo : EIATTR_KPARAM_INFO
	.align		4
.L_85:
        /*0068*/ 	.byte	0x04, 0x17
        /*006a*/ 	.short	(.L_87 - .L_86)
.L_86:
        /*006c*/ 	.word	0x00000000
        /*0070*/ 	.short	0x0002
        /*0072*/ 	.short	0x0010
        /*0074*/ 	.byte	0x00, 0xf5, 0x21, 0x00


	//----- nvinfo : EIATTR_KPARAM_INFO
	.align		4
.L_87:
        /*0078*/ 	.byte	0x04, 0x17
        /*007a*/ 	.short	(.L_89 - .L_88)
.L_88:
        /*007c*/ 	.word	0x00000000
        /*0080*/ 	.short	0x0001
        /*0082*/ 	.short	0x0008
        /*0084*/ 	.byte	0x00, 0xf5, 0x21, 0x00


	//----- nvinfo : EIATTR_KPARAM_INFO
	.align		4
.L_89:
        /*0088*/ 	.byte	0x04, 0x17
        /*008a*/ 	.short	(.L_91 - .L_90)
.L_90:
        /*008c*/ 	.word	0x00000000
        /*0090*/ 	.short	0x0000
        /*0092*/ 	.short	0x0000
        /*0094*/ 	.byte	0x00, 0xf5, 0x21, 0x00


	//----- nvinfo : EIATTR_SPARSE_MMA_MASK
	.align		4
.L_91:
        /*0098*/ 	.byte	0x03, 0x50
        /*009a*/ 	.short	0x0000


	//----- nvinfo : EIATTR_WMMA_USED
	.align		4
        /*009c*/ 	.byte	0x01, 0x2b
	.zero		2


	//----- nvinfo : EIATTR_MAXREG_COUNT
	.align		4
        /*00a0*/ 	.byte	0x03, 0x1b
        /*00a2*/ 	.short	0x00ff


	//----- nvinfo : EIATTR_NUM_BARRIERS
	.align		4
        /*00a4*/ 	.byte	0x02, 0x4c
        /*00a6*/ 	.byte	0x01
	.zero		1


	//----- nvinfo : EIATTR_EXTERNS
	.align		4
        /*00a8*/ 	.byte	0x04, 0x0f
        /*00aa*/ 	.short	(.L_93 - .L_92)


	//   ....[0]....
	.align		4
.L_92:
        /*00ac*/ 	.word	index@(vprintf)


	//----- nvinfo : EIATTR_MERCURY_ISA_VERSION
	.align		4
.L_93:
        /*00b0*/ 	.byte	0x03, 0x5f
        /*00b2*/ 	.short	0x0101


	//----- nvinfo : EIATTR_VRC_CTA_INIT_COUNT
	.align		4
        /*00b4*/ 	.byte	0x02, 0x4a
	.zero		1
	.zero		1


	//----- nvinfo : EIATTR_SYSCALL_OFFSETS
	.align		4
        /*00b8*/ 	.byte	0x04, 0x46
        /*00ba*/ 	.short	(.L_95 - .L_94)


	//   ....[0]....
.L_94:
        /*00bc*/ 	.word	0x00001ad0


	//   ....[1]....
        /*00c0*/ 	.word	0x00001bc0


	//   ....[2]....
        /*00c4*/ 	.word	0x00001cb0


	//   ....[3]....
        /*00c8*/ 	.word	0x00001da0


	//   ....[4]....
        /*00cc*/ 	.word	0x00001e90


	//   ....[5]....
        /*00d0*/ 	.word	0x00001f80


	//   ....[6]....
        /*00d4*/ 	.word	0x00002070


	//   ....[7]....
        /*00d8*/ 	.word	0x00002150


	//----- nvinfo : EIATTR_EXIT_INSTR_OFFSETS
	.align		4
.L_95:
        /*00dc*/ 	.byte	0x04, 0x1c
        /*00de*/ 	.short	(.L_97 - .L_96)


	//   ....[0]....
.L_96:
        /*00e0*/ 	.word	0x00000080


	//   ....[1]....
        /*00e4*/ 	.word	0x00003b40


	//----- nvinfo : EIATTR_CRS_STACK_SIZE
	.align		4
.L_97:
        /*00e8*/ 	.byte	0x04, 0x1e
        /*00ea*/ 	.short	(.L_99 - .L_98)
.L_98:
        /*00ec*/ 	.word	0x00000000


	//----- nvinfo : EIATTR_CBANK_PARAM_SIZE
	.align		4
.L_99:
        /*00f0*/ 	.byte	0x03, 0x19
        /*00f2*/ 	.short	0x003c


	//----- nvinfo : EIATTR_PARAM_CBANK
	.align		4
        /*00f4*/ 	.byte	0x04, 0x0a
        /*00f6*/ 	.short	(.L_101 - .L_100)
	.align		4
.L_100:
        /*00f8*/ 	.word	index@(.nv.constant0._Z26matrixMulAddWMMACorrectionP6__halfS0_PfS1_iiPiS2_i)
        /*00fc*/ 	.short	0x0380
        /*00fe*/ 	.short	0x003c


	//----- nvinfo : EIATTR_SW_WAR
	.align		4
.L_101:
        /*0100*/ 	.byte	0x04, 0x36
        /*0102*/ 	.short	(.L_103 - .L_102)
.L_102:
        /*0104*/ 	.word	0x00000008
.L_103:


//--------------------- .nv.callgraph             --------------------------
	.section	.nv.callgraph,"",@"SHT_CUDA_CALLGRAPH"
	.align	4
	.sectionentsize	8
	.align		4
        /*0000*/ 	.word	0x00000000
	.align		4
        /*0004*/ 	.word	0xffffffff
	.align		4
        /*0008*/ 	.word	index@(_Z25matrixMulAddWMMADetectionP6__halfS0_PfS1_iiPii)
	.align		4
        /*000c*/ 	.word	index@(vprintf)
	.align		4
        /*0010*/ 	.word	index@(_Z26matrixMulAddWMMACorrectionP6__halfS0_PfS1_iiPiS2_i)
	.align		4
        /*0014*/ 	.word	index@(vprintf)
	.align		4
        /*0018*/ 	.word	0x00000000
	.align		4
        /*001c*/ 	.word	0xfffffffe
	.align		4
        /*0020*/ 	.word	0x00000000
	.align		4
        /*0024*/ 	.word	0xfffffffd
	.align		4
        /*0028*/ 	.word	0x00000000
	.align		4
        /*002c*/ 	.word	0xfffffffc


//--------------------- .nv.constant4             --------------------------
	.section	.nv.constant4,"a",@progbits
	.align	8
	.align		8
.nv.constant4:
        /*0000*/ 	.dword	$str
	.align		8
        /*0008*/ 	.dword	$str$1
	.align		8
        /*0010*/ 	.dword	vprintf


//--------------------- .text._Z16matrixMulAddWMMAP6__halfS0_PfS1_iii --------------------------
	.section	.text._Z16matrixMulAddWMMAP6__halfS0_PfS1_iii,"ax",@progbits
	.align	128
        .global         _Z16matrixMulAddWMMAP6__halfS0_PfS1_iii
        .type           _Z16matrixMulAddWMMAP6__halfS0_PfS1_iii,@function
        .size           _Z16matrixMulAddWMMAP6__halfS0_PfS1_iii,(.L_x_91 - _Z16matrixMulAddWMMAP6__halfS0_PfS1_iii)
        .other          _Z16matrixMulAddWMMAP6__halfS0_PfS1_iii,@"STO_CUDA_ENTRY STV_DEFAULT"
_Z16matrixMulAddWMMAP6__halfS0_PfS1_iii:
.text._Z16matrixMulAddWMMAP6__halfS0_PfS1_iii:
[----:B------:R-:W-:Y:S08]  /*0000*/  LDC R1, c[0x0][0x37c] ;  /* 0x0000df00ff017b82 */ /* 0x000ff00000000800 */
[----:B------:R-:W0:Y:S08]  /*0010*/  S2UR UR4, SR_CTAID.Y ;  /* 0x00000000000479c3 */ /* 0x000e300000002600 */
[----:B------:R-:W1:Y:S08]  /*0020*/  S2UR UR5, SR_CTAID.X ;  /* 0x00000000000579c3 */ /* 0x000e700000002500 */
[----:B------:R-:W2:Y:S01]  /*0030*/  LDC.64 R4, c[0x0][0x3a0] ;  /* 0x0000e800ff047b82 */ /* 0x000ea20000000a00 */
[----:B0-----:R-:W-:-:S02]  /*0040*/  USHF.L.U32 UR4, UR4, 0x4, URZ ;  /* 0x0000000404047899 */ /* 0x001fc400080006ff */
[----:B-1----:R-:W-:-:S04]  /*0050*/  USHF.L.U32 UR5, UR5, 0x4, URZ ;  /* 0x0000000405057899 */ /* 0x002fc800080006ff */
[----:B--2---:R-:W-:-:S04]  /*0060*/  ISETP.LE.AND P0, PT, R5, UR4, PT ;  /* 0x0000000405007c0c */ /* 0x004fc8000bf03270 */
[----:B------:R-:W-:-:S13]  /*0070*/  ISETP.LE.OR P0, PT, R4, UR5, P0 ;  /* 0x0000000504007c0c */ /* 0x000fda0008703670 */
[----:B------:R-:W-:Y:S05]  /*0080*/  @P0 EXIT ;  /* 0x000000000000094d */ /* 0x000fea0003800000 */
[----:B------:R-:W0:Y:S01]  /*0090*/  S2R R0, SR_TID.X ;  /* 0x0000000000007919 */ /* 0x000e220000002100 */
[----:B------:R-:W1:Y:S01]  /*00a0*/  LDCU UR8, c[0x0][0x3a8] ;  /* 0x00007500ff0877ac */ /* 0x000e620008000800 */
[----:B------:R-:W2:Y:S01]  /*00b0*/  S2UR UR7, SR_CgaCtaId ;  /* 0x00000000000779c3 */ /* 0x000ea20000008800 */
[----:B------:R-:W-:Y:S01]  /*00c0*/  CS2R R6, SRZ ;  /* 0x0000000000067805 */ /* 0x000fe2000001ff00 */
[----:B------:R-:W3:Y:S01]  /*00d0*/  S2R R5, SR_TID.Y ;  /* 0x0000000000057919 */ /* 0x000ee20000002200 */
[----:B------:R-:W-:Y:S01]  /*00e0*/  UMOV UR6, 0x400 ;  /* 0x0000040000067882 */ /* 0x000fe20000000000 */
[----:B------:R-:W-:Y:S02]  /*00f0*/  CS2R R26, SRZ ;  /* 0x00000000001a7805 */ /* 0x000fe4000001ff00 */
[----:B------:R-:W-:Y:S01]  /*0100*/  CS2R R24, SRZ ;  /* 0x0000000000187805 */ /* 0x000fe2000001ff00 */
[----:B------:R-:W4:Y:S01]  /*0110*/  LDCU.64 UR10, c[0x0][0x358] ;  /* 0x00006b00ff0a77ac */ /* 0x000f220008000a00 */
[----:B------:R-:W5:Y:S01]  /*0120*/  LDC.64 R36, c[0x0][0x390] ;  /* 0x0000e400ff247b82 */ /* 0x000f620000000a00 */
[----:B-1----:R-:W-:-:S02]  /*0130*/  USHF.L.U32 UR12, UR8, 0x4, URZ ;  /* 0x00000004080c7899 */ /* 0x002fc400080006ff */
[----:B------:R-:W-:Y:S02]  /*0140*/  USHF.L.U32 UR13, UR8, 0x9, URZ ;  /* 0x00000009080d7899 */ /* 0x000fe400080006ff */
[----:B------:R-:W-:Y:S02]  /*0150*/  UISETP.LT.AND UP0, UPT, UR12, 0x10, UPT ;  /* 0x000000100c00788c */ /* 0x000fe4000bf01270 */
[----:B--2---:R-:W-:-:S04]  /*0160*/  ULEA UR6, UR7, UR6, 0x18 ;  /* 0x0000000607067291 */ /* 0x004fc8000f8ec0ff */
[----:B------:R-:W-:Y:S01]  /*0170*/  UIADD3 UR6, UPT, UPT, UR13, UR6, URZ ;  /* 0x000000060d067290 */ /* 0x000fe2000fffe0ff */
[C---:B0-----:R-:W-:Y:S01]  /*0180*/  VIADD R3, R0.reuse, UR4 ;  /* 0x0000000400037c36 */ /* 0x041fe20008000000 */
[----:B------:R-:W-:Y:S01]  /*0190*/  USEL UR4, UR12, 0x10, !UP0 ;  /* 0x000000100c047887 */ /* 0x000fe2000c000000 */
[----:B------:R-:W-:Y:S01]  /*01a0*/  SHF.L.U32 R2, R0, 0x4, RZ ;  /* 0x0000000400027819 */ /* 0x000fe200000006ff */
[----:B------:R-:W-:Y:S01]  /*01b0*/  UIADD3 UR6, UPT, UPT, UR13, UR6, URZ ;  /* 0x000000060d067290 */ /* 0x000fe2000fffe0ff */
[----:B---3--:R-:W-:Y:S01]  /*01c0*/  VIADD R29, R5, UR5 ;  /* 0x00000005051d7c36 */ /* 0x008fe20008000000 */
[----:B------:R-:W-:Y:S01]  /*01d0*/  UIADD3 UR4, UPT, UPT, UR4, -0x1, URZ ;  /* 0xffffffff04047890 */ /* 0x000fe2000fffe0ff */
[--C-:B------:R-:W-:Y:S02]  /*01e0*/  IMAD R28, R3, R4, R5.reuse ;  /* 0x00000004031c7224 */ /* 0x100fe400078e0205 */
[C-C-:B------:R-:W-:Y:S01]  /*01f0*/  IMAD R30, R2.reuse, UR8, R5.reuse ;  /* 0x00000008021e7c24 */ /* 0x140fe2000f8e0205 */
[----:B------:R-:W-:Y:S01]  /*0200*/  ULEA.HI UR4, UR4, 0x1, URZ, 0x1c ;  /* 0x0000000104047891 */ /* 0x000fe2000f8fe0ff */
[----:B------:R-:W-:-:S02]  /*0210*/  IMAD.IADD R2, R2, 0x1, R5 ;  /* 0x0000000102027824 */ /* 0x000fc400078e0205 */
[----:B------:R-:W-:Y:S01]  /*0220*/  IMAD R3, R3, R4, R29 ;  /* 0x0000000403037224 */ /* 0x000fe200078e021d */
[----:B------:R-:W-:Y:S01]  /*0230*/  CS2R R4, SRZ ;  /* 0x0000000000047805 */ /* 0x000fe2000001ff00 */
[----:B------:R-:W-:Y:S01]  /*0240*/  ULOP3.LUT UR7, UR4, 0x1ffffffc, URZ, 0xc0, !UPT ;  /* 0x1ffffffc04077892 */ /* 0x000fe2000f8ec0ff */
[----:B------:R-:W-:Y:S01]  /*0250*/  LEA R2, R2, UR6, 0x2 ;  /* 0x0000000602027c11 */ /* 0x000fe2000f8e10ff */
[----:B-----5:R-:W-:Y:S01]  /*0260*/  IMAD.WIDE R36, R3, 0x4, R36 ;  /* 0x0000000403247825 */ /* 0x020fe200078e0224 */
[----:B----4-:R-:W-:-:S09]  /*0270*/  UMOV UR4, URZ ;  /* 0x000000ff00047c82 */ /* 0x010fd20008000000 */
.L_x_8:
[----:B0-----:R-:W0:Y:S02]  /*0280*/  LDCU UR5, c[0x0][0x3a8] ;  /* 0x00007500ff0577ac */ /* 0x001e240008000800 */
[----:B0-----:R-:W-:-:S09]  /*0290*/  UISETP.GE.AND UP0, UPT, UR5, 0x1, UPT ;  /* 0x000000010500788c */ /* 0x001fd2000bf06270 */
[----:B-1-3--:R-:W-:Y:S05]  /*02a0*/  BRA.U !UP0, `(.L_x_0) ;  /* 0x0000000d08bc7547 */ /* 0x00afea000b800000 */
[----:B------:R-:W-:Y:S01]  /*02b0*/  UISETP.LT.AND UP0, UPT, UR12, 0x10, UPT ;  /* 0x000000100c00788c */ /* 0x000fe2000bf01270 */
[----:B------:R-:W-:Y:S01]  /*02c0*/  MOV R33, RZ ;  /* 0x000000ff00217202 */ /* 0x000fe20000000f00 */
[----:B------:R-:W-:Y:S02]  /*02d0*/  UISETP.GE.AND UP1, UPT, UR12, 0x71, UPT ;  /* 0x000000710c00788c */ /* 0x000fe4000bf26270 */
[----:B------:R-:W-:-:S04]  /*02e0*/  USEL UR5, UR12, 0x10, !UP0 ;  /* 0x000000100c057887 */ /* 0x000fc8000c000000 */
[----:B------:R-:W-:-:S04]  /*02f0*/  UIADD3 UR8, UPT, UPT, UR5, -0x1, URZ ;  /* 0xffffffff05087890 */ /* 0x000fc8000fffe0ff */
[----:B------:R-:W-:-:S04]  /*0300*/  ULEA.HI UR6, UR8, 0x1, URZ, 0x1c ;  /* 0x0000000108067891 */ /* 0x000fc8000f8fe0ff */
[----:B------:R-:W-:-:S04]  /*0310*/  ULOP3.LUT UR9, UR6, 0x7, URZ, 0xc0, !UPT ;  /* 0x0000000706097892 */ /* 0x000fc8000f8ec0ff */
[----:B------:R-:W-:Y:S01]  /*0320*/  UISETP.NE.AND UP0, UPT, UR9, URZ, UPT ;  /* 0x000000ff0900728c */ /* 0x000fe2000bf05270 */
[----:B------:R-:W-:Y:S10]  /*0330*/  BRA.U !UP1, `(.L_x_1) ;  /* 0x0000000509987547 */ /* 0x000ff4000b800000 */
[----:B------:R-:W0:Y:S01]  /*0340*/  S2R R10, SR_TID.Y ;  /* 0x00000000000a7919 */ /* 0x000e220000002200 */
[----:B------:R-:W1:Y:S01]  /*0350*/  LDCU UR5, c[0x0][0x3a8] ;  /* 0x00007500ff0577ac */ /* 0x000e620008000800 */
[----:B------:R-:W-:Y:S01]  /*0360*/  MOV R8, 0x400 ;  /* 0x0000040000087802 */ /* 0x000fe20000000f00 */
[C---:B------:R-:W-:Y:S01]  /*0370*/  VIADD R14, R0.reuse, 0x20 ;  /* 0x00000020000e7836 */ /* 0x040fe20000000000 */
[----:B------:R-:W2:Y:S01]  /*0380*/  S2R R9, SR_CgaCtaId ;  /* 0x0000000000097919 */ /* 0x000ea20000008800 */
[----:B------:R-:W3:Y:S01]  /*0390*/  LDCU UR14, c[0x0][0x3a0] ;  /* 0x00007400ff0e77ac */ /* 0x000ee20008000800 */
[----:B------:R-:W-:Y:S01]  /*03a0*/  IADD3 R16, PT, PT, R0, 0x30, RZ ;  /* 0x0000003000107810 */ /* 0x000fe20007ffe0ff */
[----:B------:R-:W-:Y:S01]  /*03b0*/  VIADD R14, R14, UR4 ;  /* 0x000000040e0e7c36 */ /* 0x000fe20008000000 */
[----:B------:R-:W-:Y:S01]  /*03c0*/  IADD3 R34, PT, PT, R0, 0x40, RZ ;  /* 0x0000004000227810 */ /* 0x000fe20007ffe0ff */
[----:B------:R-:W-:Y:S01]  /*03d0*/  UISETP.LT.AND UP1, UPT, UR12, 0x10, UPT ;  /* 0x000000100c00788c */ /* 0x000fe2000bf21270 */
[----:B------:R-:W-:-:S02]  /*03e0*/  IADD3 R16, PT, PT, R16, UR4, RZ ;  /* 0x0000000410107c10 */ /* 0x000fc4000fffe0ff */
[----:B------:R-:W-:Y:S01]  /*03f0*/  MOV R33, RZ ;  /* 0x000000ff00217202 */ /* 0x000fe20000000f00 */
[----:B------:R-:W-:Y:S02]  /*0400*/  VIADD R34, R34, UR4 ;  /* 0x0000000422227c36 */ /* 0x000fe40008000000 */
[----:B-1----:R-:W-:Y:S01]  /*0410*/  IMAD R12, R0, UR5, RZ ;  /* 0x00000005000c7c24 */ /* 0x002fe2000f8e02ff */
[----:B------:R-:W-:Y:S01]  /*0420*/  USEL UR5, UR12, 0x10, !UP1 ;  /* 0x000000100c057887 */ /* 0x000fe2000c800000 */
[----:B---3--:R-:W-:-:S03]  /*0430*/  IMAD R19, R14, UR14, R29 ;  /* 0x0000000e0e137c24 */ /* 0x008fc6000f8e021d */
[----:B------:R-:W-:Y:S01]  /*0440*/  UIADD3 UR5, UPT, UPT, UR5, -0x1, URZ ;  /* 0xffffffff05057890 */ /* 0x000fe2000fffe0ff */
[----:B------:R-:W-:-:S03]  /*0450*/  IMAD R31, R34, UR14, R29 ;  /* 0x0000000e221f7c24 */ /* 0x000fc6000f8e021d */
[----:B------:R-:W-:Y:S01]  /*0460*/  ULEA.HI UR5, UR5, 0x1, URZ, 0x1c ;  /* 0x0000000105057891 */ /* 0x000fe2000f8fe0ff */
[----:B0-----:R-:W-:-:S03]  /*0470*/  IMAD.SHL.U32 R11, R10, 0x2, RZ ;  /* 0x000000020a0b7824 */ /* 0x001fc600078e00ff */
[----:B------:R-:W-:Y:S01]  /*0480*/  ULOP3.LUT UR5, UR5, 0x1ffffff8, URZ, 0xc0, !UPT ;  /* 0x1ffffff805057892 */ /* 0x000fe2000f8ec0ff */
[----:B--2---:R-:W-:-:S03]  /*0490*/  LEA R8, R9, R8, 0x18 ;  /* 0x0000000809087211 */ /* 0x004fc600078ec0ff */
[----:B------:R-:W-:Y:S01]  /*04a0*/  UIADD3 UR5, UPT, UPT, -UR5, URZ, URZ ;  /* 0x000000ff05057290 */ /* 0x000fe2000fffe1ff */
[----:B------:R-:W-:Y:S01]  /*04b0*/  LEA R13, R12, R11, 0x5 ;  /* 0x0000000b0c0d7211 */ /* 0x000fe200078e28ff */
[C---:B------:R-:W-:Y:S01]  /*04c0*/  VIADD R12, R0.reuse, UR4 ;  /* 0x00000004000c7c36 */ /* 0x040fe20008000000 */
[----:B------:R-:W-:Y:S02]  /*04d0*/  LEA R9, R0, UR13, 0x5 ;  /* 0x0000000d00097c11 */ /* 0x000fe4000f8e28ff */
[----:B------:R-:W-:Y:S01]  /*04e0*/  IADD3 R10, PT, PT, R13, 0x80, R8 ;  /* 0x000000800d0a7810 */ /* 0x000fe20007ffe008 */
[C---:B------:R-:W-:Y:S01]  /*04f0*/  VIADD R18, R12.reuse, 0x10 ;  /* 0x000000100c127836 */ /* 0x040fe20000000000 */
[C---:B------:R-:W-:Y:S01]  /*0500*/  IADD3 R20, PT, PT, R12.reuse, 0x70, RZ ;  /* 0x000000700c147810 */ /* 0x040fe20007ffe0ff */
[C---:B------:R-:W-:Y:S01]  /*0510*/  VIADD R22, R12.reuse, 0x60 ;  /* 0x000000600c167836 */ /* 0x040fe20000000000 */
[C---:B------:R-:W-:Y:S01]  /*0520*/  IADD3 R32, PT, PT, R12.reuse, 0x50, RZ ;  /* 0x000000500c207810 */ /* 0x040fe20007ffe0ff */
[----:B------:R-:W-:Y:S01]  /*0530*/  IMAD R13, R12, UR14, R29 ;  /* 0x0000000e0c0d7c24 */ /* 0x000fe2000f8e021d */
[----:B------:R-:W-:Y:S01]  /*0540*/  IADD3 R9, PT, PT, R8, R9, R11 ;  /* 0x0000000908097210 */ /* 0x000fe20007ffe00b */
[----:B------:R-:W-:-:S02]  /*0550*/  VIADD R8, R28, UR4 ;  /* 0x000000041c087c36 */ /* 0x000fc40008000000 */
[--C-:B------:R-:W-:Y:S01]  /*0560*/  IMAD R12, R16, UR14, R29.reuse ;  /* 0x0000000e100c7c24 */ /* 0x100fe2000f8e021d */
[----:B------:R-:W-:Y:S01]  /*0570*/  IADD3 R9, PT, PT, R9, 0x800, RZ ;  /* 0x0000080009097810 */ /* 0x000fe20007ffe0ff */
[--C-:B------:R-:W-:Y:S02]  /*0580*/  IMAD R18, R18, UR14, R29.reuse ;  /* 0x0000000e12127c24 */ /* 0x100fe4000f8e021d */
[--C-:B------:R-:W-:Y:S02]  /*0590*/  IMAD R11, R20, UR14, R29.reuse ;  /* 0x0000000e140b7c24 */ /* 0x100fe4000f8e021d */
[--C-:B------:R-:W-:Y:S02]  /*05a0*/  IMAD R21, R22, UR14, R29.reuse ;  /* 0x0000000e16157c24 */ /* 0x100fe4000f8e021d */
[----:B------:R-:W-:-:S07]  /*05b0*/  IMAD R23, R32, UR14, R29 ;  /* 0x0000000e20177c24 */ /* 0x000fce000f8e021d */
.L_x_2:
[----:B------:R-:W0:Y:S08]  /*05c0*/  LDC.64 R14, c[0x0][0x380] ;  /* 0x0000e000ff0e7b82 */ /* 0x000e300000000a00 */
[----:B------:R-:W1:Y:S01]  /*05d0*/  LDC.64 R16, c[0x0][0x388] ;  /* 0x0000e200ff107b82 */ /* 0x000e620000000a00 */
[----:B0-----:R-:W-:-:S05]  /*05e0*/  IMAD.WIDE R14, R8, 0x2, R14 ;  /* 0x00000002080e7825 */ /* 0x001fca00078e020e */
[----:B------:R-:W2:Y:S01]  /*05f0*/  LDG.E.U16 R22, desc[UR10][R14.64] ;  /* 0x0000000a0e167981 */ /* 0x000ea2000c1e1500 */
[----:B------:R-:W-:Y:S01]  /*0600*/  LOP3.LUT P0, RZ, R33, UR4, RZ, 0xfc, !PT ;  /* 0x0000000421ff7c12 */ /* 0x000fe2000f80fcff */
[----:B-1----:R-:W-:-:S05]  /*0610*/  IMAD.WIDE R34, R13, 0x2, R16 ;  /* 0x000000020d227825 */ /* 0x002fca00078e0210 */
[----:B------:R0:W3:Y:S07]  /*0620*/  LDG.E.U16 R32, desc[UR10][R34.64] ;  /* 0x0000000a22207981 */ /* 0x0000ee000c1e1500 */
[----:B------:R-:W4:Y:S04]  /*0630*/  @!P0 LDG.E R20, desc[UR10][R36.64] ;  /* 0x0000000a24148981 */ /* 0x000f28000c1e1900 */
[----:B--2---:R1:W-:Y:S04]  /*0640*/  STS.U16 [R10+-0x80], R22 ;  /* 0xffff80160a007388 */ /* 0x0043e80000000400 */
[----:B-1----:R-:W2:Y:S01]  /*0650*/  LDG.E.U16 R22, desc[UR10][R14.64+0x20] ;  /* 0x0000200a0e167981 */ /* 0x002ea2000c1e1500 */
[----:B0-----:R-:W-:-:S03]  /*0660*/  IMAD.WIDE R34, R18, 0x2, R16 ;  /* 0x0000000212227825 */ /* 0x001fc600078e0210 */
[----:B---3--:R-:W-:Y:S04]  /*0670*/  STS.U16 [R9+-0x800], R32 ;  /* 0xfff8002009007388 */ /* 0x008fe80000000400 */
[----:B----4-:R0:W-:Y:S04]  /*0680*/  @!P0 STS [R2], R20 ;  /* 0x0000001402008388 */ /* 0x0101e80000000800 */
[----:B0-----:R0:W3:Y:S02]  /*0690*/  LDG.E.U16 R20, desc[UR10][R34.64] ;  /* 0x0000000a22147981 */ /* 0x0010e4000c1e1500 */
[----:B0-----:R-:W-:-:S05]  /*06a0*/  IMAD.WIDE R34, R19, 0x2, R16 ;  /* 0x0000000213227825 */ /* 0x001fca00078e0210 */
[----:B------:R-:W4:Y:S04]  /*06b0*/  LDG.E.U16 R32, desc[UR10][R34.64] ;  /* 0x0000000a22207981 */ /* 0x000f28000c1e1500 */
[----:B------:R-:W5:Y:S04]  /*06c0*/  LDG.E.U16 R34, desc[UR10][R14.64+0x60] ;  /* 0x0000600a0e227981 */ /* 0x000f68000c1e1500 */
[----:B--2---:R0:W-:Y:S04]  /*06d0*/  STS.U16 [R10+-0x60], R22 ;  /* 0xffffa0160a007388 */ /* 0x0041e80000000400 */
[----:B0-----:R-:W2:Y:S04]  /*06e0*/  LDG.E.U16 R22, desc[UR10][R14.64+0x40] ;  /* 0x0000400a0e167981 */ /* 0x001ea8000c1e1500 */
[----:B---3--:R0:W-:Y:S04]  /*06f0*/  STS.U16 [R9+-0x600], R20 ;  /* 0xfffa001409007388 */ /* 0x0081e80000000400 */
[----:B0-----:R-:W3:Y:S04]  /*0700*/  LDG.E.U16 R20, desc[UR10][R14.64+0x80] ;  /* 0x0000800a0e147981 */ /* 0x001ee8000c1e1500 */
[----:B--2---:R-:W-:Y:S04]  /*0710*/  STS.U16 [R10+-0x40], R22 ;  /* 0xffffc0160a007388 */ /* 0x004fe80000000400 */
[----:B----4-:R0:W-:Y:S04]  /*0720*/  STS.U16 [R9+-0x400], R32 ;  /* 0xfffc002009007388 */ /* 0x0101e80000000400 */
[----:B-----5:R1:W-:Y:S04]  /*0730*/  STS.U16 [R10+-0x20], R34 ;  /* 0xffffe0220a007388 */ /* 0x0203e80000000400 */
[----:B0-----:R-:W2:Y:S01]  /*0740*/  LDG.E.U16 R32, desc[UR10][R14.64+0xa0] ;  /* 0x0000a00a0e207981 */ /* 0x001ea2000c1e1500 */
[----:B-1----:R-:W-:-:S05]  /*0750*/  IMAD.WIDE R34, R12, 0x2, R16 ;  /* 0x000000020c227825 */ /* 0x002fca00078e0210 */
[----:B------:R0:W4:Y:S02]  /*0760*/  LDG.E.U16 R22, desc[UR10][R34.64] ;  /* 0x0000000a22167981 */ /* 0x000124000c1e1500 */
[----:B0-----:R-:W-:-:S06]  /*0770*/  IMAD.WIDE R34, R31, 0x2, R16 ;  /* 0x000000021f227825 */ /* 0x001fcc00078e0210 */
[----:B------:R-:W5:Y:S04]  /*0780*/  LDG.E.U16 R34, desc[UR10][R34.64] ;  /* 0x0000000a22227981 */ /* 0x000f68000c1e1500 */
[----:B------:R-:W2:Y:S04]  /*0790*/  LDG.E.U16 R35, desc[UR10][R14.64+0xc0] ;  /* 0x0000c00a0e237981 */ /* 0x000ea8000c1e1500 */
[----:B----4-:R-:W-:Y:S04]  /*07a0*/  STS.U16 [R9+-0x200], R22 ;  /* 0xfffe001609007388 */ /* 0x010fe80000000400 */
[----:B---3--:R0:W-:Y:S04]  /*07b0*/  STS.U16 [R10], R20 ;  /* 0x000000140a007388 */ /* 0x0081e80000000400 */
[----:B0-----:R0:W3:Y:S02]  /*07c0*/  LDG.E.U16 R20, desc[UR10][R14.64+0xe0] ;  /* 0x0000e00a0e147981 */ /* 0x0010e4000c1e1500 */
[----:B0-----:R-:W-:-:S05]  /*07d0*/  IMAD.WIDE R14, R23, 0x2, R16 ;  /* 0x00000002170e7825 */ /* 0x001fca00078e0210 */
[----:B------:R0:W4:Y:S04]  /*07e0*/  LDG.E.U16 R22, desc[UR10][R14.64] ;  /* 0x0000000a0e167981 */ /* 0x000128000c1e1500 */
[----:B-----5:R1:W-:Y:S01]  /*07f0*/  STS.U16 [R9], R34 ;  /* 0x0000002209007388 */ /* 0x0203e20000000400 */
[----:B0-----:R-:W-:-:S03]  /*0800*/  IMAD.WIDE R14, R21, 0x2, R16 ;  /* 0x00000002150e7825 */ /* 0x001fc600078e0210 */
[----:B--2---:R-:W-:Y:S01]  /*0810*/  STS.U16 [R10+0x20], R32 ;  /* 0x000020200a007388 */ /* 0x004fe20000000400 */
[----:B------:R-:W-:Y:S01]  /*0820*/  IMAD.WIDE R16, R11, 0x2, R16 ;  /* 0x000000020b107825 */ /* 0x000fe200078e0210 */
[----:B-1----:R-:W0:Y:S05]  /*0830*/  LDC R34, c[0x0][0x3a0] ;  /* 0x0000e800ff227b82 */ /* 0x002e2a0000000800 */
[----:B------:R-:W2:Y:S04]  /*0840*/  LDG.E.U16 R16, desc[UR10][R16.64] ;  /* 0x0000000a10107981 */ /* 0x000ea8000c1e1500 */
[----:B----4-:R1:W-:Y:S04]  /*0850*/  STS.U16 [R9+0x200], R22 ;  /* 0x0002001609007388 */ /* 0x0103e80000000400 */
[----:B-1----:R-:W4:Y:S01]  /*0860*/  LDG.E.U16 R22, desc[UR10][R14.64] ;  /* 0x0000000a0e167981 */ /* 0x002f22000c1e1500 */
[----:B------:R-:W-:-:S04]  /*0870*/  UIADD3 UR5, UPT, UPT, UR5, 0x8, URZ ;  /* 0x0000000805057890 */ /* 0x000fc8000fffe0ff */
[----:B------:R-:W-:Y:S01]  /*0880*/  UISETP.NE.AND UP1, UPT, UR5, URZ, UPT ;  /* 0x000000ff0500728c */ /* 0x000fe2000bf25270 */
[----:B------:R-:W-:Y:S01]  /*0890*/  STS.U16 [R10+0x40], R35 ;  /* 0x000040230a007388 */ /* 0x000fe20000000400 */
[C---:B0-----:R-:W-:Y:S01]  /*08a0*/  IMAD R18, R34.reuse, 0x80, R18 ;  /* 0x0000008022127824 */ /* 0x041fe200078e0212 */
[C---:B------:R-:W-:Y:S01]  /*08b0*/  LEA R19, R34.reuse, R19, 0x7 ;  /* 0x0000001322137211 */ /* 0x040fe200078e38ff */
[C---:B------:R-:W-:Y:S01]  /*08c0*/  IMAD R12, R34.reuse, 0x80, R12 ;  /* 0x00000080220c7824 */ /* 0x040fe200078e020c */
[C---:B------:R-:W-:Y:S01]  /*08d0*/  LEA R13, R34.reuse, R13, 0x7 ;  /* 0x0000000d220d7211 */ /* 0x040fe200078e38ff */
[C---:B------:R-:W-:Y:S01]  /*08e0*/  IMAD R11, R34.reuse, 0x80, R11 ;  /* 0x00000080220b7824 */ /* 0x040fe200078e020b */
[C---:B------:R-:W-:Y:S01]  /*08f0*/  LEA R21, R34.reuse, R21, 0x7 ;  /* 0x0000001522157211 */ /* 0x040fe200078e38ff */
[C---:B------:R-:W-:Y:S01]  /*0900*/  IMAD R23, R34.reuse, 0x80, R23 ;  /* 0x0000008022177824 */ /* 0x040fe200078e0217 */
[----:B------:R-:W-:Y:S01]  /*0910*/  LEA R31, R34, R31, 0x7 ;  /* 0x0000001f221f7211 */ /* 0x000fe200078e38ff */
[----:B------:R-:W-:Y:S01]  /*0920*/  VIADD R33, R33, 0x80 ;  /* 0x0000008021217836 */ /* 0x000fe20000000000 */
[----:B------:R-:W-:Y:S01]  /*0930*/  IADD3 R8, PT, PT, R8, 0x80, RZ ;  /* 0x0000008008087810 */ /* 0x000fe20007ffe0ff */
[----:B----4-:R-:W-:Y:S04]  /*0940*/  STS.U16 [R9+0x400], R22 ;  /* 0x0004001609007388 */ /* 0x010fe80000000400 */
[----:B---3--:R0:W-:Y:S04]  /*0950*/  STS.U16 [R10+0x60], R20 ;  /* 0x000060140a007388 */ /* 0x0081e80000000400 */
[----:B--2---:R1:W-:Y:S01]  /*0960*/  STS.U16 [R9+0x600], R16 ;  /* 0x0006001009007388 */ /* 0x0043e20000000400 */
[----:B0-----:R-:W-:Y:S01]  /*0970*/  VIADD R10, R10, 0x100 ;  /* 0x000001000a0a7836 */ /* 0x001fe20000000000 */
[----:B-1----:R-:W-:Y:S01]  /*0980*/  IADD3 R9, PT, PT, R9, 0x1000, RZ ;  /* 0x0000100009097810 */ /* 0x002fe20007ffe0ff */
[----:B------:R-:W-:Y:S06]  /*0990*/  BRA.U UP1, `(.L_x_2) ;  /* 0xfffffffd01087547 */ /* 0x000fec000b83ffff */
.L_x_1:
[----:B------:R-:W-:Y:S05]  /*09a0*/  BRA.U !UP0, `(.L_x_0) ;  /* 0x0000000508fc7547 */ /* 0x000fea000b800000 */
[----:B------:R-:W-:Y:S02]  /*09b0*/  UIADD3 UR5, UPT, UPT, UR9, -0x1, URZ ;  /* 0xffffffff09057890 */ /* 0x000fe4000fffe0ff */
[----:B------:R-:W-:Y:S02]  /*09c0*/  ULOP3.LUT UR6, UR6, 0x3, URZ, 0xc0, !UPT ;  /* 0x0000000306067892 */ /* 0x000fe4000f8ec0ff */
[----:B------:R-:W-:Y:S02]  /*09d0*/  UISETP.GE.U32.AND UP0, UPT, UR5, 0x3, UPT ;  /* 0x000000030500788c */ /* 0x000fe4000bf06070 */
[----:B------:R-:W-:-:S07]  /*09e0*/  UISETP.NE.AND UP1, UPT, UR6, URZ, UPT ;  /* 0x000000ff0600728c */ /* 0x000fce000bf25270 */
[----:B------:R-:W-:Y:S05]  /*09f0*/  BRA.U !UP0, `(.L_x_3) ;  /* 0x0000000108cc7547 */ /* 0x000fea000b800000 */
[----:B------:R-:W0:Y:S01]  /*0a00*/  LDC.64 R10, c[0x0][0x380] ;  /* 0x0000e000ff0a7b82 */ /* 0x000e220000000a00 */
[----:B------:R-:W1:Y:S01]  /*0a10*/  LDCU UR5, c[0x0][0x3a0] ;  /* 0x00007400ff0577ac */ /* 0x000e620008000800 */
[----:B------:R-:W-:Y:S01]  /*0a20*/  VIADD R12, R28, UR4 ;  /* 0x000000041c0c7c36 */ /* 0x000fe20008000000 */
[C---:B------:R-:W-:Y:S02]  /*0a30*/  IADD3 R18, PT, PT, R33.reuse, UR4, R0 ;  /* 0x0000000421127c10 */ /* 0x040fe4000fffe000 */
[----:B------:R-:W-:Y:S02]  /*0a40*/  LOP3.LUT P0, RZ, R33, UR4, RZ, 0xfc, !PT ;  /* 0x0000000421ff7c12 */ /* 0x000fe4000f80fcff */
[----:B------:R-:W-:Y:S01]  /*0a50*/  IADD3 R13, PT, PT, R12, R33, RZ ;  /* 0x000000210c0d7210 */ /* 0x000fe20007ffe0ff */
[----:B------:R-:W2:Y:S01]  /*0a60*/  LDC.64 R8, c[0x0][0x388] ;  /* 0x0000e200ff087b82 */ /* 0x000ea20000000a00 */
[C---:B------:R-:W-:Y:S01]  /*0a70*/  VIADD R12, R18.reuse, 0x10 ;  /* 0x00000010120c7836 */ /* 0x040fe20000000000 */
[----:B------:R-:W-:-:S08]  /*0a80*/  IADD3 R14, PT, PT, R18, 0x20, RZ ;  /* 0x00000020120e7810 */ /* 0x000fd00007ffe0ff */
[----:B------:R-:W3:Y:S01]  /*0a90*/  @!P0 LDG.E R21, desc[UR10][R36.64] ;  /* 0x0000000a24158981 */ /* 0x000ee2000c1e1900 */
[C---:B-1----:R-:W-:Y:S02]  /*0aa0*/  IMAD R17, R18.reuse, UR5, R29 ;  /* 0x0000000512117c24 */ /* 0x042fe4000f8e021d */
[----:B------:R-:W-:Y:S02]  /*0ab0*/  VIADD R18, R18, 0x30 ;  /* 0x0000003012127836 */ /* 0x000fe40000000000 */
[----:B0-----:R-:W-:-:S04]  /*0ac0*/  IMAD.WIDE R10, R13, 0x2, R10 ;  /* 0x000000020d0a7825 */ /* 0x001fc800078e020a */
[--C-:B------:R-:W-:Y:S01]  /*0ad0*/  IMAD R13, R12, UR5, R29.reuse ;  /* 0x000000050c0d7c24 */ /* 0x100fe2000f8e021d */
[----:B------:R-:W4:Y:S01]  /*0ae0*/  LDG.E.U16 R20, desc[UR10][R10.64+0x60] ;  /* 0x0000600a0a147981 */ /* 0x000f22000c1e1500 */
[----:B------:R-:W-:Y:S02]  /*0af0*/  IMAD R15, R14, UR5, R29 ;  /* 0x000000050e0f7c24 */ /* 0x000fe4000f8e021d */
[----:B--2---:R-:W-:-:S04]  /*0b00*/  IMAD.WIDE R16, R17, 0x2, R8 ;  /* 0x0000000211107825 */ /* 0x004fc800078e0208 */
[----:B------:R-:W-:Y:S02]  /*0b10*/  IMAD R19, R18, UR5, R29 ;  /* 0x0000000512137c24 */ /* 0x000fe4000f8e021d */
[--C-:B------:R-:W-:Y:S01]  /*0b20*/  IMAD.WIDE R12, R13, 0x2, R8.reuse ;  /* 0x000000020d0c7825 */ /* 0x100fe200078e0208 */
[----:B------:R-:W2:Y:S03]  /*0b30*/  LDG.E.U16 R18, desc[UR10][R10.64] ;  /* 0x0000000a0a127981 */ /* 0x000ea6000c1e1500 */
[--C-:B------:R-:W-:Y:S01]  /*0b40*/  IMAD.WIDE R14, R15, 0x2, R8.reuse ;  /* 0x000000020f0e7825 */ /* 0x100fe200078e0208 */
[----:B------:R-:W5:Y:S03]  /*0b50*/  LDG.E.U16 R16, desc[UR10][R16.64] ;  /* 0x0000000a10107981 */ /* 0x000f66000c1e1500 */
[----:B------:R-:W-:Y:S01]  /*0b60*/  IMAD.WIDE R8, R19, 0x2, R8 ;  /* 0x0000000213087825 */ /* 0x000fe200078e0208 */
[----:B------:R-:W4:Y:S04]  /*0b70*/  LDG.E.U16 R12, desc[UR10][R12.64] ;  /* 0x0000000a0c0c7981 */ /* 0x000f28000c1e1500 */
[----:B------:R-:W4:Y:S04]  /*0b80*/  LDG.E.U16 R19, desc[UR10][R10.64+0x20] ;  /* 0x0000200a0a137981 */ /* 0x000f28000c1e1500 */
[----:B------:R-:W4:Y:S04]  /*0b90*/  LDG.E.U16 R17, desc[UR10][R10.64+0x40] ;  /* 0x0000400a0a117981 */ /* 0x000f28000c1e1500 */
[----:B------:R-:W4:Y:S04]  /*0ba0*/  LDG.E.U16 R14, desc[UR10][R14.64] ;  /* 0x0000000a0e0e7981 */ /* 0x000f28000c1e1500 */
[----:B------:R0:W4:Y:S01]  /*0bb0*/  LDG.E.U16 R22, desc[UR10][R8.64] ;  /* 0x0000000a08167981 */ /* 0x000122000c1e1500 */
[----:B------:R-:W1:Y:S01]  /*0bc0*/  S2R R32, SR_TID.Y ;  /* 0x0000000000207919 */ /* 0x000e620000002200 */
[----:B------:R-:W1:Y:S08]  /*0bd0*/  S2UR UR9, SR_CgaCtaId ;  /* 0x00000000000979c3 */ /* 0x000e700000008800 */
[----:B------:R-:W1:Y:S01]  /*0be0*/  S2UR UR6, SR_CgaCtaId ;  /* 0x00000000000679c3 */ /* 0x000e620000008800 */
[----:B------:R-:W-:Y:S01]  /*0bf0*/  SHF.L.U32 R23, R0, 0x4, RZ ;  /* 0x0000000400177819 */ /* 0x000fe200000006ff */
[----:B------:R-:W-:Y:S01]  /*0c00*/  UMOV UR5, 0x400 ;  /* 0x0000040000057882 */ /* 0x000fe20000000000 */
[----:B0-----:R-:W-:Y:S01]  /*0c10*/  IADD3 R8, PT, PT, R30, R33, RZ ;  /* 0x000000211e087210 */ /* 0x001fe20007ffe0ff */
[----:B-1----:R-:W-:-:S04]  /*0c20*/  ULEA UR9, UR9, UR5, 0x18 ;  /* 0x0000000509097291 */ /* 0x002fc8000f8ec0ff */
[----:B------:R-:W-:Y:S01]  /*0c30*/  UIADD3 UR9, UPT, UPT, UR13, UR9, URZ ;  /* 0x000000090d097290 */ /* 0x000fe2000fffe0ff */
[----:B------:R-:W-:Y:S01]  /*0c40*/  IMAD.IADD R32, R23, 0x1, R32 ;  /* 0x0000000117207824 */ /* 0x000fe200078e0220 */
[----:B------:R-:W-:-:S03]  /*0c50*/  ULEA UR5, UR6, UR5, 0x18 ;  /* 0x0000000506057291 */ /* 0x000fc6000f8ec0ff */
[----:B------:R-:W-:-:S03]  /*0c60*/  IMAD R9, R33, 0x10, R32 ;  /* 0x0000001021097824 */ /* 0x000fc600078e0220 */
[----:B------:R-:W-:Y:S02]  /*0c70*/  LEA R8, R8, UR5, 0x1 ;  /* 0x0000000508087c11 */ /* 0x000fe4000f8e08ff */
[----:B------:R-:W-:Y:S02]  /*0c80*/  LEA R9, R9, UR9, 0x1 ;  /* 0x0000000909097c11 */ /* 0x000fe4000f8e08ff */
[----:B------:R-:W-:Y:S01]  /*0c90*/  IADD3 R33, PT, PT, R33, 0x40, RZ ;  /* 0x0000004021217810 */ /* 0x000fe20007ffe0ff */
[----:B--2---:R0:W-:Y:S04]  /*0ca0*/  STS.U16 [R8], R18 ;  /* 0x0000001208007388 */ /* 0x0041e80000000400 */
[----:B-----5:R0:W-:Y:S04]  /*0cb0*/  STS.U16 [R9], R16 ;  /* 0x0000001009007388 */ /* 0x0201e80000000400 */
[----:B---3--:R0:W-:Y:S04]  /*0cc0*/  @!P0 STS [R2], R21 ;  /* 0x0000001502008388 */ /* 0x0081e80000000800 */
[----:B----4-:R0:W-:Y:S04]  /*0cd0*/  STS.U16 [R8+0x20], R19 ;  /* 0x0000201308007388 */ /* 0x0101e80000000400 */
[----:B------:R0:W-:Y:S04]  /*0ce0*/  STS.U16 [R9+0x200], R12 ;  /* 0x0002000c09007388 */ /* 0x0001e80000000400 */
[----:B------:R0:W-:Y:S04]  /*0cf0*/  STS.U16 [R8+0x40], R17 ;  /* 0x0000401108007388 */ /* 0x0001e80000000400 */
[----:B------:R0:W-:Y:S04]  /*0d00*/  STS.U16 [R9+0x400], R14 ;  /* 0x0004000e09007388 */ /* 0x0001e80000000400 */
[----:B------:R0:W-:Y:S04]  /*0d10*/  STS.U16 [R8+0x60], R20 ;  /* 0x0000601408007388 */ /* 0x0001e80000000400 */
[----:B------:R0:W-:Y:S02]  /*0d20*/  STS.U16 [R9+0x600], R22 ;  /* 0x0006001609007388 */ /* 0x0001e40000000400 */
.L_x_3:
[----:B------:R-:W-:Y:S05]  /*0d30*/  BRA.U !UP1, `(.L_x_0) ;  /* 0x0000000509187547 */ /* 0x000fea000b800000 */
[----:B------:R-:W-:Y:S02]  /*0d40*/  ULOP3.LUT UP1, URZ, UR8, 0x30, URZ, 0xc0, !UPT ;  /* 0x0000003008ff7892 */ /* 0x000fe4000f82c0ff */
[----:B------:R-:W-:-:S07]  /*0d50*/  ULOP3.LUT UP0, URZ, UR8, 0x10, URZ, 0xc0, !UPT ;  /* 0x0000001008ff7892 */ /* 0x000fce000f80c0ff */
[----:B------:R-:W-:Y:S05]  /*0d60*/  BRA.U !UP1, `(.L_x_4) ;  /* 0x0000000109947547 */ /* 0x000fea000b800000 */
[----:B0-----:R-:W0:Y:S01]  /*0d70*/  LDC.64 R8, c[0x0][0x380] ;  /* 0x0000e000ff087b82 */ /* 0x001e220000000a00 */
[----:B------:R-:W1:Y:S01]  /*0d80*/  LDCU UR5, c[0x0][0x3a0] ;  /* 0x00007400ff0577ac */ /* 0x000e620008000800 */
[----:B------:R-:W-:Y:S01]  /*0d90*/  VIADD R12, R28, UR4 ;  /* 0x000000041c0c7c36 */ /* 0x000fe20008000000 */
[C---:B------:R-:W-:Y:S02]  /*0da0*/  IADD3 R14, PT, PT, R33.reuse, UR4, R0 ;  /* 0x00000004210e7c10 */ /* 0x040fe4000fffe000 */
[----:B------:R-:W-:Y:S02]  /*0db0*/  LOP3.LUT P0, RZ, R33, UR4, RZ, 0xfc, !PT ;  /* 0x0000000421ff7c12 */ /* 0x000fe4000f80fcff */
[----:B------:R-:W-:Y:S01]  /*0dc0*/  IADD3 R15, PT, PT, R12, R33, RZ ;  /* 0x000000210c0f7210 */ /* 0x000fe20007ffe0ff */
[----:B------:R-:W2:Y:S01]  /*0dd0*/  LDC.64 R10, c[0x0][0x388] ;  /* 0x0000e200ff0a7b82 */ /* 0x000ea20000000a00 */
[----:B------:R-:W-:-:S09]  /*0de0*/  VIADD R12, R14, 0x10 ;  /* 0x000000100e0c7836 */ /* 0x000fd20000000000 */
[----:B------:R-:W3:Y:S01]  /*0df0*/  @!P0 LDG.E R17, desc[UR10][R36.64] ;  /* 0x0000000a24118981 */ /* 0x000ee2000c1e1900 */
[----:B-1----:R-:W-:Y:S02]  /*0e00*/  IMAD R13, R14, UR5, R29 ;  /* 0x000000050e0d7c24 */ /* 0x002fe4000f8e021d */
[----:B0-----:R-:W-:-:S04]  /*0e10*/  IMAD.WIDE R8, R15, 0x2, R8 ;  /* 0x000000020f087825 */ /* 0x001fc800078e0208 */
[----:B------:R-:W-:Y:S01]  /*0e20*/  IMAD R15, R12, UR5, R29 ;  /* 0x000000050c0f7c24 */ /* 0x000fe2000f8e021d */
[----:B------:R-:W4:Y:S01]  /*0e30*/  LDG.E.U16 R14, desc[UR10][R8.64] ;  /* 0x0000000a080e7981 */ /* 0x000f22000c1e1500 */
[----:B--2---:R-:W-:-:S04]  /*0e40*/  IMAD.WIDE R12, R13, 0x2, R10 ;  /* 0x000000020d0c7825 */ /* 0x004fc800078e020a */
[----:B------:R-:W-:Y:S02]  /*0e50*/  IMAD.WIDE R10, R15, 0x2, R10 ;  /* 0x000000020f0a7825 */ /* 0x000fe400078e020a */
[----:B------:R-:W2:Y:S04]  /*0e60*/  LDG.E.U16 R12, desc[UR10][R12.64] ;  /* 0x0000000a0c0c7981 */ /* 0x000ea8000c1e1500 */
[----:B------:R0:W5:Y:S04]  /*0e70*/  LDG.E.U16 R15, desc[UR10][R8.64+0x20] ;  /* 0x0000200a080f7981 */ /* 0x000168000c1e1500 */
[----:B------:R-:W5:Y:S01]  /*0e80*/  LDG.E.U16 R10, desc[UR10][R10.64] ;  /* 0x0000000a0a0a7981 */ /* 0x000f62000c1e1500 */
        /* <DEDUP_REMOVED lines=14> */
[----:B----4-:R1:W-:Y:S04]  /*0f70*/  STS.U16 [R8], R14 ;  /* 0x0000000e08007388 */ /* 0x0103e80000000400 */
[----:B--2---:R1:W-:Y:S04]  /*0f80*/  STS.U16 [R9], R12 ;  /* 0x0000000c09007388 */ /* 0x0043e80000000400 */
[----:B---3--:R1:W-:Y:S04]  /*0f90*/  @!P0 STS [R2], R17 ;  /* 0x0000001102008388 */ /* 0x0083e80000000800 */
[----:B-----5:R1:W-:Y:S04]  /*0fa0*/  STS.U16 [R8+0x20], R15 ;  /* 0x0000200f08007388 */ /* 0x0203e80000000400 */
[----:B------:R1:W-:Y:S02]  /*0fb0*/  STS.U16 [R9+0x200], R10 ;  /* 0x0002000a09007388 */ /* 0x0003e40000000400 */
.L_x_4:
[----:B------:R-:W-:Y:S05]  /*0fc0*/  BRA.U UP0, `(.L_x_0) ;  /* 0x0000000100747547 */ /* 0x000fea000b800000 */
[----:B-1----:R-:W1:Y:S01]  /*0fd0*/  LDC.64 R10, c[0x0][0x380] ;  /* 0x0000e000ff0a7b82 */ /* 0x002e620000000a00 */
[----:B------:R-:W2:Y:S01]  /*0fe0*/  LDCU UR5, c[0x0][0x3a0] ;  /* 0x00007400ff0577ac */ /* 0x000ea20008000800 */
[----:B0-----:R-:W-:Y:S01]  /*0ff0*/  VIADD R14, R28, UR4 ;  /* 0x000000041c0e7c36 */ /* 0x001fe20008000000 */
[C---:B------:R-:W-:Y:S02]  /*1000*/  IADD3 R12, PT, PT, R33.reuse, UR4, R0 ;  /* 0x00000004210c7c10 */ /* 0x040fe4000fffe000 */
[----:B------:R-:W-:Y:S02]  /*1010*/  LOP3.LUT P0, RZ, R33, UR4, RZ, 0xfc, !PT ;  /* 0x0000000421ff7c12 */ /* 0x000fe4000f80fcff */
[----:B------:R-:W-:Y:S01]  /*1020*/  IADD3 R13, PT, PT, R14, R33, RZ ;  /* 0x000000210e0d7210 */ /* 0x000fe20007ffe0ff */
[----:B------:R-:W0:Y:S01]  /*1030*/  LDC.64 R8, c[0x0][0x388] ;  /* 0x0000e200ff087b82 */ /* 0x000e220000000a00 */
[----:B--2---:R-:W-:-:S03]  /*1040*/  IMAD R15, R12, UR5, R29 ;  /* 0x000000050c0f7c24 */ /* 0x004fc6000f8e021d */
[----:B-1----:R-:W-:-:S06]  /*1050*/  IMAD.WIDE R10, R13, 0x2, R10 ;  /* 0x000000020d0a7825 */ /* 0x002fcc00078e020a */
[----:B------:R-:W2:Y:S04]  /*1060*/  @!P0 LDG.E R13, desc[UR10][R36.64] ;  /* 0x0000000a240d8981 */ /* 0x000ea8000c1e1900 */
[----:B------:R-:W3:Y:S01]  /*1070*/  LDG.E.U16 R11, desc[UR10][R10.64] ;  /* 0x0000000a0a0b7981 */ /* 0x000ee2000c1e1500 */
[----:B0-----:R-:W-:-:S05]  /*1080*/  IMAD.WIDE R8, R15, 0x2, R8 ;  /* 0x000000020f087825 */ /* 0x001fca00078e0208 */
[----:B------:R0:W4:Y:S01]  /*1090*/  LDG.E.U16 R12, desc[UR10][R8.64] ;  /* 0x0000000a080c7981 */ /* 0x000122000c1e1500 */
[----:B------:R-:W1:Y:S01]  /*10a0*/  S2R R15, SR_TID.Y ;  /* 0x00000000000f7919 */ /* 0x000e620000002200 */
[----:B------:R-:W5:Y:S08]  /*10b0*/  S2UR UR8, SR_CgaCtaId ;  /* 0x00000000000879c3 */ /* 0x000f700000008800 */
[----:B------:R-:W1:Y:S01]  /*10c0*/  S2UR UR6, SR_CgaCtaId ;  /* 0x00000000000679c3 */ /* 0x000e620000008800 */
[----:B------:R-:W-:Y:S01]  /*10d0*/  IMAD.SHL.U32 R14, R0, 0x10, RZ ;  /* 0x00000010000e7824 */ /* 0x000fe200078e00ff */
[----:B------:R-:W-:Y:S01]  /*10e0*/  UMOV UR5, 0x400 ;  /* 0x0000040000057882 */ /* 0x000fe20000000000 */
[----:B0-----:R-:W-:Y:S01]  /*10f0*/  IMAD.IADD R8, R30, 0x1, R33 ;  /* 0x000000011e087824 */ /* 0x001fe200078e0221 */
[----:B-----5:R-:W-:-:S04]  /*1100*/  ULEA UR8, UR8, UR5, 0x18 ;  /* 0x0000000508087291 */ /* 0x020fc8000f8ec0ff */
[----:B------:R-:W-:Y:S01]  /*1110*/  UIADD3 UR8, UPT, UPT, UR13, UR8, URZ ;  /* 0x000000080d087290 */ /* 0x000fe2000fffe0ff */
[----:B-1----:R-:W-:Y:S01]  /*1120*/  IADD3 R14, PT, PT, R14, R15, RZ ;  /* 0x0000000f0e0e7210 */ /* 0x002fe20007ffe0ff */
[----:B------:R-:W-:-:S03]  /*1130*/  ULEA UR5, UR6, UR5, 0x18 ;  /* 0x0000000506057291 */ /* 0x000fc6000f8ec0ff */
[----:B------:R-:W-:-:S03]  /*1140*/  LEA R33, R33, R14, 0x4 ;  /* 0x0000000e21217211 */ /* 0x000fc600078e20ff */
[----:B------:R-:W-:Y:S02]  /*1150*/  LEA R8, R8, UR5, 0x1 ;  /* 0x0000000508087c11 */ /* 0x000fe4000f8e08ff */
[----:B------:R-:W-:-:S03]  /*1160*/  LEA R33, R33, UR8, 0x1 ;  /* 0x0000000821217c11 */ /* 0x000fc6000f8e08ff */
[----:B---3--:R3:W-:Y:S04]  /*1170*/  STS.U16 [R8], R11 ;  /* 0x0000000b08007388 */ /* 0x0087e80000000400 */
[----:B----4-:R3:W-:Y:S04]  /*1180*/  STS.U16 [R33], R12 ;  /* 0x0000000c21007388 */ /* 0x0107e80000000400 */
[----:B--2---:R3:W-:Y:S02]  /*1190*/  @!P0 STS [R2], R13 ;  /* 0x0000000d02008388 */ /* 0x0047e40000000800 */
.L_x_0:
[----:B------:R-:W2:Y:S02]  /*11a0*/  LDCU UR5, c[0x0][0x3a8] ;  /* 0x00007500ff0577ac */ /* 0x000ea40008000800 */
[----:B--2---:R-:W-:Y:S01]  /*11b0*/  UISETP.GE.AND UP0, UPT, UR5, 0x1, UPT ;  /* 0x000000010500788c */ /* 0x004fe2000bf06270 */
[----:B------:R-:W-:Y:S08]  /*11c0*/  BAR.SYNC.DEFER_BLOCKING 0x0 ;  /* 0x0000000000007b1d */ /* 0x000ff00000010000 */
[----:B------:R-:W-:Y:S05]  /*11d0*/  BRA.U !UP0, `(.L_x_5) ;  /* 0x0000000508a87547 */ /* 0x000fea000b800000 */
[----:B------:R-:W-:Y:S02]  /*11e0*/  UISETP.LT.AND UP0, UPT, UR12, 0x10, UPT ;  /* 0x000000100c00788c */ /* 0x000fe4000bf01270 */
[----:B------:R-:W-:Y:S02]  /*11f0*/  UISETP.GE.AND UP1, UPT, UR12, 0x31, UPT ;  /* 0x000000310c00788c */ /* 0x000fe4000bf26270 */
[----:B------:R-:W-:-:S04]  /*1200*/  USEL UR5, UR12, 0x10, !UP0 ;  /* 0x000000100c057887 */ /* 0x000fc8000c000000 */
[----:B------:R-:W-:-:S04]  /*1210*/  UIADD3 UR5, UPT, UPT, UR5, -0x1, URZ ;  /* 0xffffffff05057890 */ /* 0x000fc8000fffe0ff */
[----:B------:R-:W-:-:S04]  /*1220*/  ULEA.HI UR5, UR5, 0x1, URZ, 0x1c ;  /* 0x0000000105057891 */ /* 0x000fc8000f8fe0ff */
[----:B------:R-:W-:-:S03]  /*1230*/  ULOP3.LUT UR9, UR5, 0x3, URZ, 0xc0, !UPT ;  /* 0x0000000305097892 */ /* 0x000fc6000f8ec0ff */
[----:B------:R-:W-:Y:S01]  /*1240*/  UMOV UR5, URZ ;  /* 0x000000ff00057c82 */ /* 0x000fe20008000000 */
[----:B------:R-:W-:Y:S01]  /*1250*/  UISETP.NE.AND UP0, UPT, UR9, URZ, UPT ;  /* 0x000000ff0900728c */ /* 0x000fe2000bf05270 */
[----:B------:R-:W-:Y:S10]  /*1260*/  BRA.U !UP1, `(.L_x_6) ;  /* 0x0000000109c87547 */ /* 0x000ff4000b800000 */
[----:B-1----:R-:W0:Y:S01]  /*1270*/  S2R R10, SR_LANEID ;  /* 0x00000000000a7919 */ /* 0x002e220000000000 */
[----:B------:R-:W1:Y:S01]  /*1280*/  S2UR UR6, SR_CgaCtaId ;  /* 0x00000000000679c3 */ /* 0x000e620000008800 */
[----:B------:R-:W-:Y:S02]  /*1290*/  UMOV UR5, 0x400 ;  /* 0x0000040000057882 */ /* 0x000fe40000000000 */
[----:B-1----:R-:W-:-:S03]  /*12a0*/  ULEA UR8, UR6, UR5, 0x18 ;  /* 0x0000000506087291 */ /* 0x002fc6000f8ec0ff */
[----:B------:R-:W-:Y:S01]  /*12b0*/  UMOV UR5, URZ ;  /* 0x000000ff00057c82 */ /* 0x000fe20008000000 */
[----:B------:R-:W-:Y:S01]  /*12c0*/  UMOV UR6, URZ ;  /* 0x000000ff00067c82 */ /* 0x000fe20008000000 */
[--C-:B0--3--:R-:W-:Y:S02]  /*12d0*/  SHF.R.U32.HI R8, RZ, 0x3, R10.reuse ;  /* 0x00000003ff087819 */ /* 0x109fe4000001160a */
[----:B------:R-:W-:Y:S02]  /*12e0*/  LOP3.LUT R9, R10, 0x7, RZ, 0xc0, !PT ;  /* 0x000000070a097812 */ /* 0x000fe400078ec0ff */
[----:B------:R-:W-:Y:S01]  /*12f0*/  SHF.R.U32.HI R10, RZ, 0x4, R10 ;  /* 0x00000004ff0a7819 */ /* 0x000fe2000001160a */
[C---:B------:R-:W-:Y:S01]  /*1300*/  IMAD.SHL.U32 R12, R8.reuse, 0x8, RZ ;  /* 0x00000008080c7824 */ /* 0x040fe200078e00ff */
[----:B------:R-:W-:-:S03]  /*1310*/  SHF.L.U32 R13, R8, 0x3, RZ ;  /* 0x00000003080d7819 */ /* 0x000fc600000006ff */
[----:B------:R-:W-:Y:S01]  /*1320*/  IMAD.SHL.U32 R8, R10, 0x8, RZ ;  /* 0x000000080a087824 */ /* 0x000fe200078e00ff */
[----:B------:R-:W-:Y:S02]  /*1330*/  LOP3.LUT R11, R12, 0x8, R9, 0xe2, !PT ;  /* 0x000000080c0b7812 */ /* 0x000fe400078ee209 */
[----:B------:R-:W-:Y:S02]  /*1340*/  LEA R10, R10, R9, 0x3 ;  /* 0x000000090a0a7211 */ /* 0x000fe400078e18ff */
[----:B------:R-:W-:Y:S01]  /*1350*/  LOP3.LUT R9, R13, 0x8, RZ, 0xe2, !PT ;  /* 0x000000080d097812 */ /* 0x000fe200078ee2ff */
[----:B------:R-:W-:-:S03]  /*1360*/  IMAD R8, R11, 0x10, R8 ;  /* 0x000000100b087824 */ /* 0x000fc600078e0208 */
[----:B------:R-:W-:Y:S01]  /*1370*/  LEA R9, R10, R9, 0x4 ;  /* 0x000000090a097211 */ /* 0x000fe200078e20ff */
[----:B------:R-:W-:-:S03]  /*1380*/  IMAD.SHL.U32 R31, R8, 0x2, RZ ;  /* 0x00000002081f7824 */ /* 0x000fc600078e00ff */
[----:B------:R-:W-:-:S07]  /*1390*/  SHF.L.U32 R32, R9, 0x1, RZ ;  /* 0x0000000109207819 */ /* 0x000fce00000006ff */
.L_x_7:
[----:B------:R-:W-:Y:S02]  /*13a0*/  ULEA UR14, UR5, UR8, 0x1 ;  /* 0x00000008050e7291 */ /* 0x000fe4000f8e08ff */
[----:B------:R-:W-:Y:S02]  /*13b0*/  UIADD3 UR6, UPT, UPT, UR6, 0x4, URZ ;  /* 0x0000000406067890 */ /* 0x000fe4000fffe0ff */
[----:B------:R-:W-:Y:S02]  /*13c0*/  UIADD3 UR15, UPT, UPT, UR13, UR14, URZ ;  /* 0x0000000e0d0f7290 */ /* 0x000fe4000fffe0ff */
[----:B------:R-:W-:Y:S01]  /*13d0*/  IMAD.U32 R34, RZ, RZ, UR14 ;  /* 0x0000000eff227e24 */ /* 0x000fe2000f8e00ff */
[----:B------:R-:W-:Y:S02]  /*13e0*/  UISETP.NE.AND UP1, UPT, UR6, UR7, UPT ;  /* 0x000000070600728c */ /* 0x000fe4000bf25270 */
[----:B------:R-:W-:Y:S01]  /*13f0*/  LDSM.16.M88.4 R8, [R31+UR14] ;  /* 0x0000000e1f08783b */ /* 0x000fe20008000200 */
[----:B------:R-:W-:Y:S01]  /*1400*/  MOV R33, UR15 ;  /* 0x0000000f00217c02 */ /* 0x000fe20008000f00 */
[----:B------:R-:W-:Y:S01]  /*1410*/  UIADD3 UR5, UPT, UPT, UR5, 0x40, URZ ;  /* 0x0000004005057890 */ /* 0x000fe2000fffe0ff */
[----:B------:R-:W-:Y:S01]  /*1420*/  IADD3 R16, PT, PT, R31, 0x20, R34 ;  /* 0x000000201f107810 */ /* 0x000fe20007ffe022 */
[----:B------:R-:W0:Y:S01]  /*1430*/  LDSM.16.M88.4 R12, [R32+UR15] ;  /* 0x0000000f200c783b */ /* 0x000e220008000200 */
[----:B------:R-:W-:-:S04]  /*1440*/  IADD3 R35, PT, PT, R32, 0x20, R33 ;  /* 0x0000002020237810 */ /* 0x000fc80007ffe021 */
[----:B------:R-:W-:Y:S04]  /*1450*/  LDSM.16.M88.4 R16, [R16] ;  /* 0x000000001010783b */ /* 0x000fe80000000200 */
[----:B------:R-:W1:Y:S01]  /*1460*/  LDSM.16.M88.4 R20, [R35] ;  /* 0x000000002314783b */ /* 0x000e620000000200 */
[----:B0-----:R-:W-:Y:S01]  /*1470*/  HMMA.16816.F32 R24, R8, R12, R24 ;  /* 0x0000000c0818723c */ /* 0x001fe20000001818 */
[----:B------:R-:W-:-:S07]  /*1480*/  IADD3 R12, PT, PT, R32, 0x40, R33 ;  /* 0x00000040200c7810 */ /* 0x000fce0007ffe021 */
[----:B------:R-:W-:Y:S01]  /*1490*/  HMMA.16816.F32 R4, R8, R14, R4 ;  /* 0x0000000e0804723c */ /* 0x000fe20000001804 */
[C-C-:B------:R-:W-:Y:S01]  /*14a0*/  IADD3 R8, PT, PT, R31.reuse, 0x40, R34.reuse ;  /* 0x000000401f087810 */ /* 0x140fe20007ffe022 */
[----:B------:R-:W-:Y:S01]  /*14b0*/  LDSM.16.M88.4 R12, [R12] ;  /* 0x000000000c0c783b */ /* 0x000fe20000000200 */
[----:B------:R-:W-:-:S04]  /*14c0*/  IADD3 R34, PT, PT, R31, 0x60, R34 ;  /* 0x000000601f227810 */ /* 0x000fc80007ffe022 */
[----:B------:R-:W0:Y:S05]  /*14d0*/  LDSM.16.M88.4 R8, [R8] ;  /* 0x000000000808783b */ /* 0x000e2a0000000200 */
[C---:B-1----:R-:W-:Y:S08]  /*14e0*/  HMMA.16816.F32 R24, R16.reuse, R20, R24 ;  /* 0x000000141018723c */ /* 0x042ff00000001818 */
[----:B------:R-:W-:Y:S01]  /*14f0*/  HMMA.16816.F32 R20, R16, R22, R4 ;  /* 0x000000161014723c */ /* 0x000fe20000001804 */
[----:B------:R-:W-:Y:S01]  /*1500*/  IADD3 R16, PT, PT, R32, 0x60, R33 ;  /* 0x0000006020107810 */ /* 0x000fe20007ffe021 */
[----:B------:R-:W-:Y:S05]  /*1510*/  LDSM.16.M88.4 R4, [R34] ;  /* 0x000000002204783b */ /* 0x000fea0000000200 */
[----:B------:R-:W1:Y:S05]  /*1520*/  LDSM.16.M88.4 R16, [R16] ;  /* 0x000000001010783b */ /* 0x000e6a0000000200 */
[C---:B0-----:R-:W-:Y:S08]  /*1530*/  HMMA.16816.F32 R24, R8.reuse, R12, R24 ;  /* 0x0000000c0818723c */ /* 0x041ff00000001818 */
[----:B------:R-:W-:-:S12]  /*1540*/  HMMA.16816.F32 R20, R8, R14, R20 ;  /* 0x0000000e0814723c */ /* 0x000fd80000001814 */
[C---:B-1----:R-:W-:Y:S08]  /*1550*/  HMMA.16816.F32 R24, R4.reuse, R16, R24 ;  /* 0x000000100418723c */ /* 0x042ff00000001818 */
[----:B------:R-:W-:Y:S01]  /*1560*/  HMMA.16816.F32 R4, R4, R18, R20 ;  /* 0x000000120404723c */ /* 0x000fe20000001814 */
[----:B------:R-:W-:-:S04]  /*1570*/  NOP ;  /* 0x0000000000007918 */ /* 0x000fc80000000000 */
[----:B------:R-:W-:-:S15]  /*1580*/  BRA.U UP1, `(.L_x_7) ;  /* 0xfffffffd01847547 */ /* 0x000fde000b83ffff */
.L_x_6:
[----:B------:R-:W-:Y:S05]  /*1590*/  BRA.U !UP0, `(.L_x_5) ;  /* 0x0000000108b87547 */ /* 0x000fea000b800000 */
[----:B01-3--:R-:W0:Y:S01]  /*15a0*/  S2R R8, SR_LANEID ;  /* 0x0000000000087919 */ /* 0x00be220000000000 */
[----:B------:R-:W1:Y:S01]  /*15b0*/  S2UR UR8, SR_CgaCtaId ;  /* 0x00000000000879c3 */ /* 0x000e620000008800 */
[----:B------:R-:W-:Y:S01]  /*15c0*/  UMOV UR6, 0x400 ;  /* 0x0000040000067882 */ /* 0x000fe20000000000 */
[----:B------:R-:W-:Y:S02]  /*15d0*/  UISETP.NE.AND UP0, UPT, UR9, 0x1, UPT ;  /* 0x000000010900788c */ /* 0x000fe4000bf05270 */
[----:B-1----:R-:W-:-:S04]  /*15e0*/  ULEA UR6, UR8, UR6, 0x18 ;  /* 0x0000000608067291 */ /* 0x002fc8000f8ec0ff */
[----:B------:R-:W-:Y:S01]  /*15f0*/  ULEA UR5, UR5, UR6, 0x1 ;  /* 0x0000000605057291 */ /* 0x000fe2000f8e08ff */
[----:B0-----:R-:W-:-:S03]  /*1600*/  SHF.R.U32.HI R9, RZ, 0x3, R8 ;  /* 0x00000003ff097819 */ /* 0x001fc60000011608 */
[----:B------:R-:W-:Y:S01]  /*1610*/  UIADD3 UR6, UPT, UPT, UR13, UR5, URZ ;  /* 0x000000050d067290 */ /* 0x000fe2000fffe0ff */
[----:B------:R-:W-:Y:S02]  /*1620*/  LOP3.LUT R10, R8, 0x7, RZ, 0xc0, !PT ;  /* 0x00000007080a7812 */ /* 0x000fe400078ec0ff */
[----:B------:R-:W-:Y:S01]  /*1630*/  SHF.R.U32.HI R11, RZ, 0x4, R8 ;  /* 0x00000004ff0b7819 */ /* 0x000fe20000011608 */
[C---:B------:R-:W-:Y:S01]  /*1640*/  IMAD.SHL.U32 R13, R9.reuse, 0x8, RZ ;  /* 0x00000008090d7824 */ /* 0x040fe200078e00ff */
[----:B------:R-:W-:Y:S02]  /*1650*/  SHF.L.U32 R16, R9, 0x3, RZ ;  /* 0x0000000309107819 */ /* 0x000fe400000006ff */
[C---:B------:R-:W-:Y:S01]  /*1660*/  SHF.L.U32 R17, R11.reuse, 0x3, RZ ;  /* 0x000000030b117819 */ /* 0x040fe200000006ff */
[--C-:B------:R-:W-:Y:S01]  /*1670*/  IMAD R9, R11, 0x8, R10.reuse ;  /* 0x000000080b097824 */ /* 0x100fe200078e020a */
[----:B------:R-:W-:Y:S02]  /*1680*/  LOP3.LUT R8, R13, 0x8, R10, 0xe2, !PT ;  /* 0x000000080d087812 */ /* 0x000fe400078ee20a */
[----:B------:R-:W-:-:S03]  /*1690*/  LOP3.LUT R16, R16, 0x8, RZ, 0xe2, !PT ;  /* 0x0000000810107812 */ /* 0x000fc600078ee2ff */
[----:B------:R-:W-:Y:S01]  /*16a0*/  IMAD R17, R8, 0x10, R17 ;  /* 0x0000001008117824 */ /* 0x000fe200078e0211 */
[----:B------:R-:W-:-:S04]  /*16b0*/  LEA R16, R9, R16, 0x4 ;  /* 0x0000001009107211 */ /* 0x000fc800078e20ff */
[----:B------:R-:W-:Y:S02]  /*16c0*/  LEA R8, R17, UR5, 0x1 ;  /* 0x0000000511087c11 */ /* 0x000fe4000f8e08ff */
[----:B------:R-:W-:-:S04]  /*16d0*/  LEA R12, R16, UR6, 0x1 ;  /* 0x00000006100c7c11 */ /* 0x000fc8000f8e08ff */
[----:B------:R-:W-:Y:S04]  /*16e0*/  LDSM.16.M88.4 R8, [R8] ;  /* 0x000000000808783b */ /* 0x000fe80000000200 */
[----:B------:R-:W0:Y:S02]  /*16f0*/  LDSM.16.M88.4 R12, [R12] ;  /* 0x000000000c0c783b */ /* 0x000e240000000200 */
[C---:B0-----:R-:W-:Y:S08]  /*1700*/  HMMA.16816.F32 R24, R8.reuse, R12, R24 ;  /* 0x0000000c0818723c */ /* 0x041ff00000001818 */
[----:B------:R-:W-:Y:S01]  /*1710*/  HMMA.16816.F32 R4, R8, R14, R4 ;  /* 0x0000000e0804723c */ /* 0x000fe20000001804 */
[----:B------:R-:W-:-:S04]  /*1720*/  NOP ;  /* 0x0000000000007918 */ /* 0x000fc80000000000 */
[----:B------:R-:W-:-:S15]  /*1730*/  BRA.U !UP0, `(.L_x_5) ;  /* 0x0000000108507547 */ /* 0x000fde000b800000 */
[----:B------:R-:W-:Y:S02]  /*1740*/  UIADD3 UR8, UPT, UPT, UR5, 0x20, URZ ;  /* 0x0000002005087890 */ /* 0x000fe4000fffe0ff */
[----:B------:R-:W-:Y:S02]  /*1750*/  UIADD3 UR14, UPT, UPT, UR6, 0x20, URZ ;  /* 0x00000020060e7890 */ /* 0x000fe4000fffe0ff */
[----:B------:R-:W-:Y:S02]  /*1760*/  UISETP.NE.AND UP0, UPT, UR9, 0x2, UPT ;  /* 0x000000020900788c */ /* 0x000fe4000bf05270 */
        /* <DEDUP_REMOVED lines=9> */
[----:B------:R-:W-:-:S04]  /*1800*/  UIADD3 UR6, UPT, UPT, UR6, 0x40, URZ ;  /* 0x0000004006067890 */ /* 0x000fc8000fffe0ff */
[----:B------:R-:W-:Y:S02]  /*1810*/  LEA R8, R17, UR5, 0x1 ;  /* 0x0000000511087c11 */ /* 0x000fe4000f8e08ff */
[----:B------:R-:W-:-:S04]  /*1820*/  LEA R12, R16, UR6, 0x1 ;  /* 0x00000006100c7c11 */ /* 0x000fc8000f8e08ff */
[----:B------:R-:W-:Y:S04]  /*1830*/  LDSM.16.M88.4 R8, [R8] ;  /* 0x000000000808783b */ /* 0x000fe80000000200 */
[----:B------:R-:W0:Y:S02]  /*1840*/  LDSM.16.M88.4 R12, [R12] ;  /* 0x000000000c0c783b */ /* 0x000e240000000200 */
[C---:B0-----:R-:W-:Y:S08]  /*1850*/  HMMA.16816.F32 R24, R8.reuse, R12, R24 ;  /* 0x0000000c0818723c */ /* 0x041ff00000001818 */
[----:B------:R-:W-:-:S15]  /*1860*/  HMMA.16816.F32 R4, R8, R14, R4 ;  /* 0x0000000e0804723c */ /* 0x000fde0000001804 */
[----:B------:R-:W-:-:S05]  /*1870*/  NOP ;  /* 0x0000000000007918 */ /* 0x000fca0000000000 */
.L_x_5:
[----:B------:R-:W2:Y:S01]  /*1880*/  LDCU UR5, c[0x0][0x3a4] ;  /* 0x00007480ff0577ac */ /* 0x000ea20008000800 */
[----:B------:R-:W-:-:S04]  /*1890*/  UIADD3 UR4, UPT, UPT, UR12, UR4, URZ ;  /* 0x000000040c047290 */ /* 0x000fc8000fffe0ff */
[----:B--2---:R-:W-:-:S09]  /*18a0*/  UISETP.GE.AND UP0, UPT, UR4, UR5, UPT ;  /* 0x000000050400728c */ /* 0x004fd2000bf06270 */
[----:B------:R-:W-:Y:S05]  /*18b0*/  BRA.U !UP0, `(.L_x_8) ;  /* 0xffffffe908707547 */ /* 0x000fea000b83ffff */
[----:B01----:R-:W0:Y:S01]  /*18c0*/  S2R R9, SR_LANEID ;  /* 0x0000000000097919 */ /* 0x003e220000000000 */
[----:B------:R-:W1:Y:S01]  /*18d0*/  S2UR UR6, SR_CgaCtaId ;  /* 0x00000000000679c3 */ /* 0x000e620000008800 */
[----:B------:R-:W2:Y:S01]  /*18e0*/  LDCU UR4, c[0x0][0x3a8] ;  /* 0x00007500ff0477ac */ /* 0x000ea20008000800 */
[----:B------:R-:W-:Y:S01]  /*18f0*/  UMOV UR5, 0x400 ;  /* 0x0000040000057882 */ /* 0x000fe20000000000 */
[----:B--2---:R-:W-:Y:S02]  /*1900*/  USHF.L.U32 UR4, UR4, 0x9, URZ ;  /* 0x0000000904047899 */ /* 0x004fe400080006ff */
[----:B-1----:R-:W-:-:S04]  /*1910*/  ULEA UR5, UR6, UR5, 0x18 ;  /* 0x0000000506057291 */ /* 0x002fc8000f8ec0ff */
[----:B------:R-:W-:Y:S01]  /*1920*/  UIADD3 UR5, UPT, UPT, UR4, UR5, URZ ;  /* 0x0000000504057290 */ /* 0x000fe2000fffe0ff */
[----:B0-----:R-:W-:-:S03]  /*1930*/  SHF.R.U32.HI R0, RZ, 0x2, R9 ;  /* 0x00000002ff007819 */ /* 0x001fc60000011609 */
[----:B------:R-:W-:Y:S01]  /*1940*/  UIADD3 UR5, UPT, UPT, UR4, UR5, URZ ;  /* 0x0000000504057290 */ /* 0x000fe2000fffe0ff */
[----:B------:R-:W-:-:S05]  /*1950*/  LOP3.LUT R9, R9, 0x3, RZ, 0xc0, !PT ;  /* 0x0000000309097812 */ /* 0x000fca00078ec0ff */
[----:B------:R-:W-:-:S05]  /*1960*/  IMAD R0, R0, 0x8, R9 ;  /* 0x0000000800007824 */ /* 0x000fca00078e0209 */
[----:B------:R-:W-:-:S05]  /*1970*/  LEA R0, R0, UR5, 0x3 ;  /* 0x0000000500007c11 */ /* 0x000fca000f8e18ff */
[----:B---3--:R-:W0:Y:S04]  /*1980*/  LDS.64 R8, [R0] ;  /* 0x0000000000087984 */ /* 0x008e280000000a00 */
[----:B------:R-:W1:Y:S04]  /*1990*/  LDS.64 R10, [R0+0x200] ;  /* 0x00020000000a7984 */ /* 0x000e680000000a00 */
[----:B------:R-:W2:Y:S04]  /*19a0*/  LDS.64 R12, [R0+0x20] ;  /* 0x00002000000c7984 */ /* 0x000ea80000000a00 */
[----:B------:R-:W3:Y:S01]  /*19b0*/  LDS.64 R14, [R0+0x220] ;  /* 0x00022000000e7984 */ /* 0x000ee20000000a00 */
[----:B0-----:R-:W-:Y:S01]  /*19c0*/  FADD R8, R24, R8 ;  /* 0x0000000818087221 */ /* 0x001fe20000000000 */
[----:B------:R-:W-:Y:S01]  /*19d0*/  FADD R9, R25, R9 ;  /* 0x0000000919097221 */ /* 0x000fe20000000000 */
[----:B------:R-:W-:Y:S01]  /*19e0*/  BAR.SYNC.DEFER_BLOCKING 0x0 ;  /* 0x0000000000007b1d */ /* 0x000fe20000010000 */
[----:B-1----:R-:W-:Y:S01]  /*19f0*/  FADD R10, R26, R10 ;  /* 0x0000000a1a0a7221 */ /* 0x002fe20000000000 */
[----:B------:R-:W-:Y:S01]  /*1a00*/  FADD R11, R27, R11 ;  /* 0x0000000b1b0b7221 */ /* 0x000fe20000000000 */
[----:B--2---:R-:W-:Y:S01]  /*1a10*/  FADD R12, R4, R12 ;  /* 0x0000000c040c7221 */ /* 0x004fe20000000000 */
[----:B------:R-:W-:-:S04]  /*1a20*/  FADD R13, R5, R13 ;  /* 0x0000000d050d7221 */ /* 0x000fc80000000000 */
[----:B------:R-:W0:Y:S01]  /*1a30*/  LDC.64 R4, c[0x0][0x398] ;  /* 0x0000e600ff047b82 */ /* 0x000e220000000a00 */
[----:B---3--:R-:W-:Y:S01]  /*1a40*/  FADD R14, R6, R14 ;  /* 0x0000000e060e7221 */ /* 0x008fe20000000000 */
[----:B------:R-:W-:Y:S01]  /*1a50*/  FADD R15, R7, R15 ;  /* 0x0000000f070f7221 */ /* 0x000fe20000000000 */
[----:B------:R-:W-:Y:S04]  /*1a60*/  STS.64 [R0], R8 ;  /* 0x0000000800007388 */ /* 0x000fe80000000a00 */
[----:B------:R-:W-:Y:S04]  /*1a70*/  STS.64 [R0+0x200], R10 ;  /* 0x0002000a00007388 */ /* 0x000fe80000000a00 */
[----:B------:R-:W-:Y:S01]  /*1a80*/  STS.64 [R0+0x20], R12 ;  /* 0x0000200c00007388 */ /* 0x000fe20000000a00 */
[----:B0-----:R-:W-:-:S03]  /*1a90*/  IMAD.WIDE R4, R3, 0x4, R4 ;  /* 0x0000000403047825 */ /* 0x001fc600078e0204 */
[----:B------:R-:W-:Y:S04]  /*1aa0*/  STS.64 [R0+0x220], R14 ;  /* 0x0002200e00007388 */ /* 0x000fe80000000a00 */
[----:B------:R-:W0:Y:S04]  /*1ab0*/  LDS R7, [R2] ;  /* 0x0000000002077984 */ /* 0x000e280000000800 */
[----:B0-----:R-:W-:Y:S01]  /*1ac0*/  STG.E desc[UR10][R4.64], R7 ;  /* 0x0000000704007986 */ /* 0x001fe2000c10190a */
[----:B------:R-:W-:Y:S05]  /*1ad0*/  EXIT ;  /* 0x000000000000794d */ /* 0x000fea0003800000 */
.L_x_9:
[----:B------:R-:W-:-:S00]  /*1ae0*/  BRA `(.L_x_9) ;  /* 0xfffffffc00fc7947 */ /* 0x000fc0000383ffff */
[----:B------:R-:W-:-:S00]  /*1af0*/  NOP ;  /* 0x0000000000007918 */ /* 0x000fc00000000000 */
        /* <DEDUP_REMOVED lines=8> */
.L_x_91:


//--------------------- .text._Z25matrixMulAddWMMADetectionP6__halfS0_PfS1_iiPii --------------------------
	.section	.text._Z25matrixMulAddWMMADetectionP6__halfS0_PfS1_iiPii,"ax",@progbits
	.align	128
        .global         _Z25matrixMulAddWMMADetectionP6__halfS0_PfS1_iiPii
        .type           _Z25matrixMulAddWMMADetectionP6__halfS0_PfS1_iiPii,@function
        .size           _Z25matrixMulAddWMMADetectionP6__halfS0_PfS1_iiPii,(.L_x_92 - _Z25matrixMulAddWMMADetectionP6__halfS0_PfS1_iiPii)
        .other          _Z25matrixMulAddWMMADetectionP6__halfS0_PfS1_iiPii,@"STO_CUDA_ENTRY STV_DEFAULT"
_Z25matrixMulAddWMMADetectionP6__halfS0_PfS1_iiPii:
.text._Z25matrixMulAddWMMADetectionP6__halfS0_PfS1_iiPii:
[----:B------:R-:W0:Y:S08]  /*0000*/  LDC R1, c[0x0][0x37c] ;  /* 0x0000df00ff017b82 */ /* 0x000e300000000800 */
[----:B------:R-:W1:Y:S08]  /*0010*/  S2UR UR4, SR_CTAID.Y ;  /* 0x00000000000479c3 */ /* 0x000e700000002600 */
[----:B------:R-:W2:Y:S08]  /*0020*/  S2UR UR5, SR_CTAID.X ;  /* 0x00000000000579c3 */ /* 0x000eb00000002500 */
[----:B------:R-:W3:Y:S01]  /*0030*/  LDC.64 R32, c[0x0][0x3a0] ;  /* 0x0000e800ff207b82 */ /* 0x000ee20000000a00 */
[----:B-1----:R-:W-:-:S02]  /*0040*/  USHF.L.U32 UR4, UR4, 0x4, URZ ;  /* 0x0000000404047899 */ /* 0x002fc400080006ff */
[----:B--2---:R-:W-:-:S04]  /*0050*/  USHF.L.U32 UR5, UR5, 0x4, URZ ;  /* 0x0000000405057899 */ /* 0x004fc800080006ff */
[----:B---3--:R-:W-:-:S04]  /*0060*/  ISETP.LE.AND P0, PT, R33, UR4, PT ;  /* 0x0000000421007c0c */ /* 0x008fc8000bf03270 */
[----:B------:R-:W-:-:S13]  /*0070*/  ISETP.LE.OR P0, PT, R32, UR5, P0 ;  /* 0x0000000520007c0c */ /* 0x000fda0008703670 */
[----:B0-----:R-:W-:Y:S05]  /*0080*/  @P0 EXIT ;  /* 0x000000000000094d */ /* 0x001fea0003800000 */
[----:B------:R-:W0:Y:S01]  /*0090*/  S2R R7, SR_TID.Y ;  /* 0x0000000000077919 */ /* 0x000e220000002200 */
[----:B------:R-:W1:Y:S01]  /*00a0*/  LDCU UR8, c[0x0][0x3b0] ;  /* 0x00007600ff0877ac */ /* 0x000e620008000800 */
[----:B------:R-:W2:Y:S01]  /*00b0*/  S2UR UR7, SR_CgaCtaId ;  /* 0x00000000000779c3 */ /* 0x000ea20000008800 */
[----:B------:R-:W-:Y:S01]  /*00c0*/  CS2R R30, SRZ ;  /* 0x00000000001e7805 */ /* 0x000fe2000001ff00 */
[----:B------:R-:W3:Y:S01]  /*00d0*/  S2R R2, SR_TID.X ;  /* 0x0000000000027919 */ /* 0x000ee20000002100 */
[----:B------:R-:W-:Y:S01]  /*00e0*/  UMOV UR6, 0x400 ;  /* 0x0000040000067882 */ /* 0x000fe20000000000 */
[----:B------:R-:W-:Y:S02]  /*00f0*/  CS2R R28, SRZ ;  /* 0x00000000001c7805 */ /* 0x000fe4000001ff00 */
[----:B------:R-:W-:Y:S02]  /*0100*/  CS2R R18, SRZ ;  /* 0x0000000000127805 */ /* 0x000fe4000001ff00 */
[----:B------:R-:W-:-:S02]  /*0110*/  CS2R R16, SRZ ;  /* 0x0000000000107805 */ /* 0x000fc4000001ff00 */
[----:B------:R-:W-:Y:S01]  /*0120*/  CS2R R14, SRZ ;  /* 0x00000000000e7805 */ /* 0x000fe2000001ff00 */
[----:B------:R-:W4:Y:S01]  /*0130*/  LDC.64 R38, c[0x0][0x390] ;  /* 0x0000e400ff267b82 */ /* 0x000f220000000a00 */
[----:B------:R-:W-:Y:S02]  /*0140*/  CS2R R12, SRZ ;  /* 0x00000000000c7805 */ /* 0x000fe4000001ff00 */
[----:B------:R-:W-:Y:S02]  /*0150*/  CS2R R22, SRZ ;  /* 0x0000000000167805 */ /* 0x000fe4000001ff00 */
[----:B------:R-:W-:Y:S01]  /*0160*/  CS2R R20, SRZ ;  /* 0x0000000000147805 */ /* 0x000fe2000001ff00 */
[----:B------:R-:W4:Y:S01]  /*0170*/  LDCU.64 UR36, c[0x0][0x358] ;  /* 0x00006b00ff2477ac */ /* 0x000f220008000a00 */
[----:B-1----:R-:W-:-:S04]  /*0180*/  USHF.L.U32 UR11, UR8, 0x4, URZ ;  /* 0x00000004080b7899 */ /* 0x002fc800080006ff */
[----:B------:R-:W-:Y:S02]  /*0190*/  UISETP.LT.AND UP0, UPT, UR11, 0x10, UPT ;  /* 0x000000100b00788c */ /* 0x000fe4000bf01270 */
[----:B--2---:R-:W-:Y:S01]  /*01a0*/  ULEA UR6, UR7, UR6, 0x18 ;  /* 0x0000000607067291 */ /* 0x004fe2000f8ec0ff */
[----:B0-----:R-:W-:Y:S01]  /*01b0*/  VIADD R3, R7, UR5 ;  /* 0x0000000507037c36 */ /* 0x001fe20008000000 */
[----:B------:R-:W-:Y:S01]  /*01c0*/  USEL UR5, UR11, 0x10, !UP0 ;  /* 0x000000100b057887 */ /* 0x000fe2000c000000 */
[----:B---3--:R-:W-:-:S03]  /*01d0*/  VIADD R5, R2, UR4 ;  /* 0x0000000402057c36 */ /* 0x008fc60008000000 */
[----:B------:R-:W-:Y:S01]  /*01e0*/  UIADD3 UR5, UPT, UPT, UR5, -0x1, URZ ;  /* 0xffffffff05057890 */ /* 0x000fe2000fffe0ff */
[----:B------:R-:W-:Y:S01]  /*01f0*/  SHF.L.U32 R2, R2, 0x4, RZ ;  /* 0x0000000402027819 */ /* 0x000fe200000006ff */
[----:B------:R-:W-:Y:S01]  /*0200*/  USHF.L.U32 UR4, UR8, 0x9, URZ ;  /* 0x0000000908047899 */ /* 0x000fe200080006ff */
[CC--:B------:R-:W-:Y:S01]  /*0210*/  IMAD R0, R5.reuse, R32.reuse, R7 ;  /* 0x0000002005007224 */ /* 0x0c0fe200078e0207 */
[----:B------:R-:W-:Y:S01]  /*0220*/  ULEA.HI UR5, UR5, 0x1, URZ, 0x1c ;  /* 0x0000000105057891 */ /* 0x000fe2000f8fe0ff */
[----:B------:R-:W-:Y:S01]  /*0230*/  IMAD R32, R5, R32, R3 ;  /* 0x0000002005207224 */ /* 0x000fe200078e0203 */
[----:B------:R-:W-:Y:S01]  /*0240*/  UIADD3 UR7, UPT, UPT, UR4, UR6, URZ ;  /* 0x0000000604077290 */ /* 0x000fe2000fffe0ff */
[C-C-:B------:R-:W-:Y:S01]  /*0250*/  IMAD R33, R2.reuse, UR8, R7.reuse ;  /* 0x0000000802217c24 */ /* 0x140fe2000f8e0207 */
[----:B------:R-:W-:Y:S01]  /*0260*/  ULOP3.LUT UR6, UR5, 0x7, URZ, 0xc0, !UPT ;  /* 0x0000000705067892 */ /* 0x000fe2000f8ec0ff */
[----:B------:R-:W-:Y:S01]  /*0270*/  IMAD.IADD R2, R2, 0x1, R7 ;  /* 0x0000000102027824 */ /* 0x000fe200078e0207 */
[----:B------:R-:W-:Y:S01]  /*0280*/  UIADD3 UR4, UPT, UPT, UR4, UR7, URZ ;  /* 0x0000000704047290 */ /* 0x000fe2000fffe0ff */
[----:B----4-:R-:W-:Y:S01]  /*0290*/  IMAD.WIDE R38, R32, 0x4, R38 ;  /* 0x0000000420267825 */ /* 0x010fe200078e0226 */
[----:B------:R-:W-:-:S02]  /*02a0*/  UIADD3 UR6, UPT, UPT, UR6, -0x1, URZ ;  /* 0xffffffff06067890 */ /* 0x000fc4000fffe0ff */
[----:B------:R-:W-:Y:S02]  /*02b0*/  ULOP3.LUT UR8, UR5, 0x1ffffffc, URZ, 0xc0, !UPT ;  /* 0x1ffffffc05087892 */ /* 0x000fe4000f8ec0ff */
[----:B------:R-:W-:Y:S01]  /*02c0*/  LEA R2, R2, UR4, 0x2 ;  /* 0x0000000402027c11 */ /* 0x000fe2000f8e10ff */
[----:B------:R-:W-:Y:S01]  /*02d0*/  UISETP.GE.U32.AND UP0, UPT, UR6, 0x3, UPT ;  /* 0x000000030600788c */ /* 0x000fe2000bf06070 */
[----:B------:R-:W-:-:S10]  /*02e0*/  UMOV UR4, URZ ;  /* 0x000000ff00047c82 */ /* 0x000fd40008000000 */
.L_x_18:
[----:B0-----:R-:W0:Y:S02]  /*02f0*/  LDCU UR5, c[0x0][0x3b0] ;  /* 0x00007600ff0577ac */ /* 0x001e240008000800 */
[----:B0-----:R-:W-:-:S09]  /*0300*/  UISETP.GE.AND UP1, UPT, UR5, 0x1, UPT ;  /* 0x000000010500788c */ /* 0x001fd2000bf26270 */
[----:B-1-3--:R-:W-:Y:S05]  /*0310*/  BRA.U !UP1, `(.L_x_10) ;  /* 0x0000000d09847547 */ /* 0x00afea000b800000 */
[----:B------:R-:W-:Y:S01]  /*0320*/  UISETP.LT.AND UP1, UPT, UR11, 0x10, UPT ;  /* 0x000000100b00788c */ /* 0x000fe2000bf21270 */
[----:B------:R-:W-:Y:S01]  /*0330*/  IMAD.MOV.U32 R34, RZ, RZ, RZ ;  /* 0x000000ffff227224 */ /* 0x000fe200078e00ff */
[----:B------:R-:W-:Y:S02]  /*0340*/  UISETP.GE.AND UP2, UPT, UR11, 0x71, UPT ;  /* 0x000000710b00788c */ /* 0x000fe4000bf46270 */
[----:B------:R-:W-:-:S04]  /*0350*/  USEL UR5, UR11, 0x10, !UP1 ;  /* 0x000000100b057887 */ /* 0x000fc8000c800000 */
[----:B------:R-:W-:-:S04]  /*0360*/  UIADD3 UR9, UPT, UPT, UR5, -0x1, URZ ;  /* 0xffffffff05097890 */ /* 0x000fc8000fffe0ff */
[----:B------:R-:W-:-:S04]  /*0370*/  ULEA.HI UR6, UR9, 0x1, URZ, 0x1c ;  /* 0x0000000109067891 */ /* 0x000fc8000f8fe0ff */
[----:B------:R-:W-:-:S04]  /*0380*/  ULOP3.LUT UR5, UR6, 0x7, URZ, 0xc0, !UPT ;  /* 0x0000000706057892 */ /* 0x000fc8000f8ec0ff */
[----:B------:R-:W-:Y:S01]  /*0390*/  UISETP.NE.AND UP1, UPT, UR5, URZ, UPT ;  /* 0x000000ff0500728c */ /* 0x000fe2000bf25270 */
[----:B------:R-:W-:Y:S10]  /*03a0*/  BRA.U !UP2, `(.L_x_11) ;  /* 0x000000050aa07547 */ /* 0x000ff4000b800000 */
[----:B------:R-:W0:Y:S01]  /*03b0*/  S2R R5, SR_CgaCtaId ;  /* 0x0000000000057919 */ /* 0x000e220000008800 */
[----:B------:R-:W1:Y:S01]  /*03c0*/  LDCU UR5, c[0x0][0x3b0] ;  /* 0x00007600ff0577ac */ /* 0x000e620008000800 */
[----:B------:R-:W-:Y:S01]  /*03d0*/  MOV R4, 0x400 ;  /* 0x0000040000047802 */ /* 0x000fe20000000f00 */
[----:B------:R-:W2:Y:S01]  /*03e0*/  S2R R8, SR_TID.X ;  /* 0x0000000000087919 */ /* 0x000ea20000002100 */
[----:B------:R-:W-:Y:S01]  /*03f0*/  UISETP.LT.AND UP2, UPT, UR11, 0x10, UPT ;  /* 0x000000100b00788c */ /* 0x000fe2000bf41270 */
[----:B------:R-:W-:Y:S01]  /*0400*/  MOV R34, RZ ;  /* 0x000000ff00227202 */ /* 0x000fe20000000f00 */
[----:B------:R-:W3:Y:S01]  /*0410*/  S2R R6, SR_TID.Y ;  /* 0x0000000000067919 */ /* 0x000ee20000002200 */
[----:B-1----:R-:W-:Y:S01]  /*0420*/  USHF.L.U32 UR10, UR5, 0x9, URZ ;  /* 0x00000009050a7899 */ /* 0x002fe200080006ff */
[----:B0-----:R-:W-:-:S05]  /*0430*/  LEA R4, R5, R4, 0x18 ;  /* 0x0000000405047211 */ /* 0x001fca00078ec0ff */
[----:B--2---:R-:W-:-:S05]  /*0440*/  LEA R5, R8, UR10, 0x5 ;  /* 0x0000000a08057c11 */ /* 0x004fca000f8e28ff */
[----:B------:R-:W0:Y:S01]  /*0450*/  LDCU UR10, c[0x0][0x3a0] ;  /* 0x00007400ff0a77ac */ /* 0x000e220008000800 */
[C---:B------:R-:W-:Y:S01]  /*0460*/  IMAD R7, R8.reuse, UR5, RZ ;  /* 0x0000000508077c24 */ /* 0x040fe2000f8e02ff */
[C---:B------:R-:W-:Y:S01]  /*0470*/  IADD3 R40, PT, PT, R8.reuse, 0x60, RZ ;  /* 0x0000006008287810 */ /* 0x040fe20007ffe0ff */
[----:B------:R-:W-:Y:S01]  /*0480*/  VIADD R24, R8, 0x20 ;  /* 0x0000002008187836 */ /* 0x000fe20000000000 */
[----:B------:R-:W-:Y:S01]  /*0490*/  USEL UR5, UR11, 0x10, !UP2 ;  /* 0x000000100b057887 */ /* 0x000fe2000d000000 */
[----:B---3--:R-:W-:Y:S01]  /*04a0*/  SHF.L.U32 R6, R6, 0x1, RZ ;  /* 0x0000000106067819 */ /* 0x008fe200000006ff */
[C---:B------:R-:W-:Y:S02]  /*04b0*/  VIADD R26, R8.reuse, 0x30 ;  /* 0x00000030081a7836 */ /* 0x040fe40000000000 */
[----:B------:R-:W-:Y:S01]  /*04c0*/  VIADD R8, R8, UR4 ;  /* 0x0000000408087c36 */ /* 0x000fe20008000000 */
[----:B------:R-:W-:Y:S01]  /*04d0*/  UIADD3 UR5, UPT, UPT, UR5, -0x1, URZ ;  /* 0xffffffff05057890 */ /* 0x000fe2000fffe0ff */
[--C-:B------:R-:W-:Y:S01]  /*04e0*/  IMAD R7, R7, 0x20, R6.reuse ;  /* 0x0000002007077824 */ /* 0x100fe200078e0206 */
[----:B------:R-:W-:Y:S01]  /*04f0*/  IADD3 R26, PT, PT, R26, UR4, RZ ;  /* 0x000000041a1a7c10 */ /* 0x000fe2000fffe0ff */
[----:B------:R-:W-:Y:S01]  /*0500*/  VIADD R24, R24, UR4 ;  /* 0x0000000418187c36 */ /* 0x000fe20008000000 */
[----:B------:R-:W-:Y:S01]  /*0510*/  IADD3 R36, PT, PT, R8, 0x70, RZ ;  /* 0x0000007008247810 */ /* 0x000fe20007ffe0ff */
[----:B------:R-:W-:Y:S01]  /*0520*/  ULEA.HI UR5, UR5, 0x1, URZ, 0x1c ;  /* 0x0000000105057891 */ /* 0x000fe2000f8fe0ff */
[----:B------:R-:W-:Y:S01]  /*0530*/  IADD3 R5, PT, PT, R4, R5, R6 ;  /* 0x0000000504057210 */ /* 0x000fe20007ffe006 */
[----:B------:R-:W-:Y:S01]  /*0540*/  VIADD R40, R40, UR4 ;  /* 0x0000000428287c36 */ /* 0x000fe20008000000 */
[----:B------:R-:W-:Y:S01]  /*0550*/  IADD3 R6, PT, PT, R7, 0x80, R4 ;  /* 0x0000008007067810 */ /* 0x000fe20007ffe004 */
[C---:B------:R-:W-:Y:S01]  /*0560*/  VIADD R10, R8.reuse, 0x10 ;  /* 0x00000010080a7836 */ /* 0x040fe20000000000 */
[----:B------:R-:W-:Y:S01]  /*0570*/  ULOP3.LUT UR5, UR5, 0x1ffffff8, URZ, 0xc0, !UPT ;  /* 0x1ffffff805057892 */ /* 0x000fe2000f8ec0ff */
[C---:B------:R-:W-:Y:S01]  /*0580*/  VIADD R42, R8.reuse, 0x50 ;  /* 0x00000050082a7836 */ /* 0x040fe20000000000 */
[----:B------:R-:W-:Y:S01]  /*0590*/  IADD3 R5, PT, PT, R5, 0x800, RZ ;  /* 0x0000080005057810 */ /* 0x000fe20007ffe0ff */
[C---:B------:R-:W-:Y:S01]  /*05a0*/  VIADD R44, R8.reuse, 0x40 ;  /* 0x00000040082c7836 */ /* 0x040fe20000000000 */
[----:B------:R-:W-:Y:S01]  /*05b0*/  UIADD3 UR5, UPT, UPT, -UR5, URZ, URZ ;  /* 0x000000ff05057290 */ /* 0x000fe2000fffe1ff */
[----:B0-----:R-:W-:-:S02]  /*05c0*/  IMAD R9, R8, UR10, R3 ;  /* 0x0000000a08097c24 */ /* 0x001fc4000f8e0203 */
[----:B------:R-:W-:Y:S02]  /*05d0*/  VIADD R4, R0, UR4 ;  /* 0x0000000400047c36 */ /* 0x000fe40008000000 */
[--C-:B------:R-:W-:Y:S02]  /*05e0*/  IMAD R37, R24, UR10, R3.reuse ;  /* 0x0000000a18257c24 */ /* 0x100fe4000f8e0203 */
[--C-:B------:R-:W-:Y:S02]  /*05f0*/  IMAD R8, R26, UR10, R3.reuse ;  /* 0x0000000a1a087c24 */ /* 0x100fe4000f8e0203 */
[--C-:B------:R-:W-:Y:S02]  /*0600*/  IMAD R41, R40, UR10, R3.reuse ;  /* 0x0000000a28297c24 */ /* 0x100fe4000f8e0203 */
[--C-:B------:R-:W-:Y:S02]  /*0610*/  IMAD R45, R10, UR10, R3.reuse ;  /* 0x0000000a0a2d7c24 */ /* 0x100fe4000f8e0203 */
[----:B------:R-:W-:-:S02]  /*0620*/  IMAD R7, R36, UR10, R3 ;  /* 0x0000000a24077c24 */ /* 0x000fc4000f8e0203 */
[--C-:B------:R-:W-:Y:S02]  /*0630*/  IMAD R35, R42, UR10, R3.reuse ;  /* 0x0000000a2a237c24 */ /* 0x100fe4000f8e0203 */
[----:B------:R-:W-:-:S07]  /*0640*/  IMAD R43, R44, UR10, R3 ;  /* 0x0000000a2c2b7c24 */ /* 0x000fce000f8e0203 */
.L_x_12:
[----:B------:R-:W0:Y:S08]  /*0650*/  LDC.64 R26, c[0x0][0x380] ;  /* 0x0000e000ff1a7b82 */ /* 0x000e300000000a00 */
[----:B------:R-:W1:Y:S01]  /*0660*/  LDC.64 R10, c[0x0][0x388] ;  /* 0x0000e200ff0a7b82 */ /* 0x000e620000000a00 */
[----:B0-----:R-:W-:-:S05]  /*0670*/  IMAD.WIDE R26, R4, 0x2, R26 ;  /* 0x00000002041a7825 */ /* 0x001fca00078e021a */
[----:B------:R-:W2:Y:S01]  /*0680*/  LDG.E.U16 R40, desc[UR36][R26.64] ;  /* 0x000000241a287981 */ /* 0x000ea2000c1e1500 */
[----:B------:R-:W-:Y:S01]  /*0690*/  LOP3.LUT P0, RZ, R34, UR4, RZ, 0xfc, !PT ;  /* 0x0000000422ff7c12 */ /* 0x000fe2000f80fcff */
[--C-:B-1----:R-:W-:Y:S02]  /*06a0*/  IMAD.WIDE R24, R9, 0x2, R10.reuse ;  /* 0x0000000209187825 */ /* 0x102fe400078e020a */
[----:B------:R-:W3:Y:S04]  /*06b0*/  LDG.E.U16 R42, desc[UR36][R26.64+0x60] ;  /* 0x000060241a2a7981 */ /* 0x000ee8000c1e1500 */
[----:B------:R0:W4:Y:S06]  /*06c0*/  LDG.E.U16 R44, desc[UR36][R24.64] ;  /* 0x00000024182c7981 */ /* 0x00012c000c1e1500 */
[----:B------:R-:W5:Y:S04]  /*06d0*/  @!P0 LDG.E R36, desc[UR36][R38.64] ;  /* 0x0000002426248981 */ /* 0x000f68000c1e1900 */
[----:B--2---:R1:W-:Y:S04]  /*06e0*/  STS.U16 [R6+-0x80], R40 ;  /* 0xffff802806007388 */ /* 0x0043e80000000400 */
[----:B-1----:R-:W2:Y:S01]  /*06f0*/  LDG.E.U16 R40, desc[UR36][R26.64+0x20] ;  /* 0x000020241a287981 */ /* 0x002ea2000c1e1500 */
[----:B0-----:R-:W-:-:S03]  /*0700*/  IMAD.WIDE R24, R45, 0x2, R10 ;  /* 0x000000022d187825 */ /* 0x001fc600078e020a */
[----:B----4-:R-:W-:Y:S04]  /*0710*/  STS.U16 [R5+-0x800], R44 ;  /* 0xfff8002c05007388 */ /* 0x010fe80000000400 */
[----:B-----5:R0:W-:Y:S04]  /*0720*/  @!P0 STS [R2], R36 ;  /* 0x0000002402008388 */ /* 0x0201e80000000800 */
[----:B0-----:R0:W4:Y:S02]  /*0730*/  LDG.E.U16 R36, desc[UR36][R24.64] ;  /* 0x0000002418247981 */ /* 0x001124000c1e1500 */
[----:B0-----:R-:W-:-:S05]  /*0740*/  IMAD.WIDE R24, R37, 0x2, R10 ;  /* 0x0000000225187825 */ /* 0x001fca00078e020a */
[----:B------:R0:W5:Y:S04]  /*0750*/  LDG.E.U16 R44, desc[UR36][R24.64] ;  /* 0x00000024182c7981 */ /* 0x000168000c1e1500 */
[----:B--2---:R1:W-:Y:S04]  /*0760*/  STS.U16 [R6+-0x60], R40 ;  /* 0xffffa02806007388 */ /* 0x0043e80000000400 */
[----:B-1----:R-:W2:Y:S01]  /*0770*/  LDG.E.U16 R40, desc[UR36][R26.64+0x40] ;  /* 0x000040241a287981 */ /* 0x002ea2000c1e1500 */
[----:B0-----:R-:W-:-:S03]  /*0780*/  IMAD.WIDE R24, R8, 0x2, R10 ;  /* 0x0000000208187825 */ /* 0x001fc600078e020a */
[----:B----4-:R0:W-:Y:S04]  /*0790*/  STS.U16 [R5+-0x600], R36 ;  /* 0xfffa002405007388 */ /* 0x0101e80000000400 */
[----:B0-----:R-:W4:Y:S04]  /*07a0*/  LDG.E.U16 R36, desc[UR36][R26.64+0x80] ;  /* 0x000080241a247981 */ /* 0x001f28000c1e1500 */
[----:B--2---:R0:W-:Y:S04]  /*07b0*/  STS.U16 [R6+-0x40], R40 ;  /* 0xffffc02806007388 */ /* 0x0041e80000000400 */
[----:B-----5:R1:W-:Y:S04]  /*07c0*/  STS.U16 [R5+-0x400], R44 ;  /* 0xfffc002c05007388 */ /* 0x0203e80000000400 */
[----:B---3--:R2:W-:Y:S04]  /*07d0*/  STS.U16 [R6+-0x20], R42 ;  /* 0xffffe02a06007388 */ /* 0x0085e80000000400 */
[----:B0-----:R-:W3:Y:S04]  /*07e0*/  LDG.E.U16 R40, desc[UR36][R26.64+0xe0] ;  /* 0x0000e0241a287981 */ /* 0x001ee8000c1e1500 */
[----:B-1----:R0:W5:Y:S02]  /*07f0*/  LDG.E.U16 R44, desc[UR36][R24.64] ;  /* 0x00000024182c7981 */ /* 0x002164000c1e1500 */
[----:B0-----:R-:W-:-:S05]  /*0800*/  IMAD.WIDE R24, R43, 0x2, R10 ;  /* 0x000000022b187825 */ /* 0x001fca00078e020a */
[----:B--2---:R-:W2:Y:S04]  /*0810*/  LDG.E.U16 R42, desc[UR36][R24.64] ;  /* 0x00000024182a7981 */ /* 0x004ea8000c1e1500 */
[----:B------:R-:W3:Y:S04]  /*0820*/  LDG.E.U16 R25, desc[UR36][R26.64+0xa0] ;  /* 0x0000a0241a197981 */ /* 0x000ee8000c1e1500 */
[----:B-----5:R0:W-:Y:S04]  /*0830*/  STS.U16 [R5+-0x200], R44 ;  /* 0xfffe002c05007388 */ /* 0x0201e80000000400 */
[----:B----4-:R1:W-:Y:S01]  /*0840*/  STS.U16 [R6], R36 ;  /* 0x0000002406007388 */ /* 0x0103e20000000400 */
[----:B0-----:R-:W0:Y:S03]  /*0850*/  LDC R44, c[0x0][0x3a0] ;  /* 0x0000e800ff2c7b82 */ /* 0x001e260000000800 */
[----:B-1----:R-:W4:Y:S04]  /*0860*/  LDG.E.U16 R36, desc[UR36][R26.64+0xc0] ;  /* 0x0000c0241a247981 */ /* 0x002f28000c1e1500 */
[----:B--2---:R-:W-:Y:S04]  /*0870*/  STS.U16 [R5], R42 ;  /* 0x0000002a05007388 */ /* 0x004fe80000000400 */
[----:B---3--:R1:W-:Y:S02]  /*0880*/  STS.U16 [R6+0x20], R25 ;  /* 0x0000201906007388 */ /* 0x0083e40000000400 */
[----:B-1----:R-:W-:-:S05]  /*0890*/  IMAD.WIDE R24, R35, 0x2, R10 ;  /* 0x0000000223187825 */ /* 0x002fca00078e020a */
[----:B------:R1:W2:Y:S02]  /*08a0*/  LDG.E.U16 R42, desc[UR36][R24.64] ;  /* 0x00000024182a7981 */ /* 0x0002a4000c1e1500 */
[----:B-1----:R-:W-:-:S04]  /*08b0*/  IMAD.WIDE R24, R41, 0x2, R10 ;  /* 0x0000000229187825 */ /* 0x002fc800078e020a */
[----:B------:R-:W-:Y:S02]  /*08c0*/  IMAD.WIDE R10, R7, 0x2, R10 ;  /* 0x00000002070a7825 */ /* 0x000fe400078e020a */
[----:B------:R-:W3:Y:S04]  /*08d0*/  LDG.E.U16 R24, desc[UR36][R24.64] ;  /* 0x0000002418187981 */ /* 0x000ee8000c1e1500 */
[----:B------:R-:W5:Y:S01]  /*08e0*/  LDG.E.U16 R10, desc[UR36][R10.64] ;  /* 0x000000240a0a7981 */ /* 0x000f62000c1e1500 */
[----:B------:R-:W-:-:S04]  /*08f0*/  UIADD3 UR5, UPT, UPT, UR5, 0x8, URZ ;  /* 0x0000000805057890 */ /* 0x000fc8000fffe0ff */
[----:B------:R-:W-:Y:S01]  /*0900*/  UISETP.NE.AND UP2, UPT, UR5, URZ, UPT ;  /* 0x000000ff0500728c */ /* 0x000fe2000bf45270 */
[C---:B0-----:R-:W-:Y:S01]  /*0910*/  IMAD R45, R44.reuse, 0x80, R45 ;  /* 0x000000802c2d7824 */ /* 0x041fe200078e022d */
[C---:B------:R-:W-:Y:S01]  /*0920*/  LEA R8, R44.reuse, R8, 0x7 ;  /* 0x000000082c087211 */ /* 0x040fe200078e38ff */
[C---:B------:R-:W-:Y:S01]  /*0930*/  IMAD R37, R44.reuse, 0x80, R37 ;  /* 0x000000802c257824 */ /* 0x040fe200078e0225 */
[C---:B------:R-:W-:Y:S01]  /*0940*/  LEA R41, R44.reuse, R41, 0x7 ;  /* 0x000000292c297211 */ /* 0x040fe200078e38ff */
[----:B------:R-:W-:Y:S01]  /*0950*/  IMAD R9, R44, 0x80, R9 ;  /* 0x000000802c097824 */ /* 0x000fe200078e0209 */
[----:B------:R-:W-:Y:S01]  /*0960*/  IADD3 R34, PT, PT, R34, 0x80, RZ ;  /* 0x0000008022227810 */ /* 0x000fe20007ffe0ff */
[C---:B------:R-:W-:Y:S02]  /*0970*/  IMAD R7, R44.reuse, 0x80, R7 ;  /* 0x000000802c077824 */ /* 0x040fe400078e0207 */
[C---:B------:R-:W-:Y:S02]  /*0980*/  IMAD R35, R44.reuse, 0x80, R35 ;  /* 0x000000802c237824 */ /* 0x040fe400078e0223 */
[----:B------:R-:W-:-:S02]  /*0990*/  IMAD R43, R44, 0x80, R43 ;  /* 0x000000802c2b7824 */ /* 0x000fc400078e022b */
[----:B------:R-:W-:Y:S01]  /*09a0*/  VIADD R4, R4, 0x80 ;  /* 0x0000008004047836 */ /* 0x000fe20000000000 */
[----:B--2---:R-:W-:Y:S04]  /*09b0*/  STS.U16 [R5+0x200], R42 ;  /* 0x0002002a05007388 */ /* 0x004fe80000000400 */
[----:B----4-:R-:W-:Y:S04]  /*09c0*/  STS.U16 [R6+0x40], R36 ;  /* 0x0000402406007388 */ /* 0x010fe80000000400 */
[----:B---3--:R-:W-:Y:S04]  /*09d0*/  STS.U16 [R5+0x400], R24 ;  /* 0x0004001805007388 */ /* 0x008fe80000000400 */
[----:B------:R0:W-:Y:S04]  /*09e0*/  STS.U16 [R6+0x60], R40 ;  /* 0x0000602806007388 */ /* 0x0001e80000000400 */
[----:B-----5:R1:W-:Y:S01]  /*09f0*/  STS.U16 [R5+0x600], R10 ;  /* 0x0006000a05007388 */ /* 0x0203e20000000400 */
[----:B0-----:R-:W-:Y:S01]  /*0a00*/  VIADD R6, R6, 0x100 ;  /* 0x0000010006067836 */ /* 0x001fe20000000000 */
[----:B-1----:R-:W-:Y:S01]  /*0a10*/  IADD3 R5, PT, PT, R5, 0x1000, RZ ;  /* 0x0000100005057810 */ /* 0x002fe20007ffe0ff */
[----:B------:R-:W-:Y:S06]  /*0a20*/  BRA.U UP2, `(.L_x_12) ;  /* 0xfffffffd02087547 */ /* 0x000fec000b83ffff */
.L_x_11:
[----:B------:R-:W-:Y:S05]  /*0a30*/  BRA.U !UP1, `(.L_x_10) ;  /* 0x0000000509bc7547 */ /* 0x000fea000b800000 */
[----:B------:R-:W0:Y:S01]  /*0a40*/  S2R R27, SR_TID.X ;  /* 0x00000000001b7919 */ /* 0x000e220000002100 */
[----:B------:R-:W-:Y:S01]  /*0a50*/  ULOP3.LUT UR6, UR6, 0x3, URZ, 0xc0, !UPT ;  /* 0x0000000306067892 */ /* 0x000fe2000f8ec0ff */
[----:B------:R-:W1:Y:S03]  /*0a60*/  S2R R4, SR_TID.Y ;  /* 0x0000000000047919 */ /* 0x000e660000002200 */
[----:B------:R-:W-:Y:S01]  /*0a70*/  UISETP.NE.AND UP1, UPT, UR6, URZ, UPT ;  /* 0x000000ff0600728c */ /* 0x000fe2000bf25270 */
[----:B0-----:R-:W-:-:S04]  /*0a80*/  IMAD.SHL.U32 R25, R27, 0x10, RZ ;  /* 0x000000101b197824 */ /* 0x001fc800078e00ff */
[----:B-1----:R-:W-:Y:S01]  /*0a90*/  IMAD.IADD R25, R25, 0x1, R4 ;  /* 0x0000000119197824 */ /* 0x002fe200078e0204 */
[----:B------:R-:W-:Y:S06]  /*0aa0*/  BRA.U !UP0, `(.L_x_13) ;  /* 0x0000000108b47547 */ /* 0x000fec000b800000 */
[----:B------:R-:W0:Y:S01]  /*0ab0*/  LDC.64 R6, c[0x0][0x380] ;  /* 0x0000e000ff067b82 */ /* 0x000e220000000a00 */
[----:B------:R-:W1:Y:S01]  /*0ac0*/  LDCU UR5, c[0x0][0x3a0] ;  /* 0x00007400ff0577ac */ /* 0x000e620008000800 */
[----:B------:R-:W-:Y:S02]  /*0ad0*/  IADD3 R9, PT, PT, R0, UR4, RZ ;  /* 0x0000000400097c10 */ /* 0x000fe4000fffe0ff */
[C---:B------:R-:W-:Y:S02]  /*0ae0*/  IADD3 R24, PT, PT, R34.reuse, UR4, R27 ;  /* 0x0000000422187c10 */ /* 0x040fe4000fffe01b */
[----:B------:R-:W-:Y:S01]  /*0af0*/  LOP3.LUT P0, RZ, R34, UR4, RZ, 0xfc, !PT ;  /* 0x0000000422ff7c12 */ /* 0x000fe2000f80fcff */
[----:B------:R-:W-:Y:S01]  /*0b00*/  IMAD.IADD R9, R9, 0x1, R34 ;  /* 0x0000000109097824 */ /* 0x000fe200078e0222 */
[----:B------:R-:W2:Y:S01]  /*0b10*/  LDC.64 R4, c[0x0][0x388] ;  /* 0x0000e200ff047b82 */ /* 0x000ea20000000a00 */
[C---:B------:R-:W-:Y:S01]  /*0b20*/  VIADD R8, R24.reuse, 0x10 ;  /* 0x0000001018087836 */ /* 0x040fe20000000000 */
[C---:B------:R-:W-:Y:S01]  /*0b30*/  IADD3 R10, PT, PT, R24.reuse, 0x20, RZ ;  /* 0x00000020180a7810 */ /* 0x040fe20007ffe0ff */
[----:B-1----:R-:W-:-:S02]  /*0b40*/  IMAD R37, R24, UR5, R3 ;  /* 0x0000000518257c24 */ /* 0x002fc4000f8e0203 */
[----:B------:R-:W-:Y:S02]  /*0b50*/  VIADD R24, R24, 0x30 ;  /* 0x0000003018187836 */ /* 0x000fe40000000000 */
[----:B0-----:R-:W-:-:S04]  /*0b60*/  IMAD.WIDE R6, R9, 0x2, R6 ;  /* 0x0000000209067825 */ /* 0x001fc800078e0206 */
[--C-:B------:R-:W-:Y:S01]  /*0b70*/  IMAD R9, R8, UR5, R3.reuse ;  /* 0x0000000508097c24 */ /* 0x100fe2000f8e0203 */
[----:B------:R-:W3:Y:S01]  /*0b80*/  LDG.E.U16 R26, desc[UR36][R6.64+0x20] ;  /* 0x00002024061a7981 */ /* 0x000ee2000c1e1500 */
[----:B------:R-:W-:Y:S02]  /*0b90*/  IMAD R11, R10, UR5, R3 ;  /* 0x000000050a0b7c24 */ /* 0x000fe4000f8e0203 */
[----:B--2---:R-:W-:Y:S01]  /*0ba0*/  IMAD.WIDE R36, R37, 0x2, R4 ;  /* 0x0000000225247825 */ /* 0x004fe200078e0204 */
[----:B------:R-:W2:Y:S03]  /*0bb0*/  LDG.E.U16 R41, desc[UR36][R6.64+0x40] ;  /* 0x0000402406297981 */ /* 0x000ea6000c1e1500 */
[----:B------:R-:W-:Y:S01]  /*0bc0*/  IMAD R35, R24, UR5, R3 ;  /* 0x0000000518237c24 */ /* 0x000fe2000f8e0203 */
[----:B------:R-:W4:Y:S01]  /*0bd0*/  LDG.E.U16 R42, desc[UR36][R6.64+0x60] ;  /* 0x00006024062a7981 */ /* 0x000f22000c1e1500 */
[----:B------:R-:W-:-:S03]  /*0be0*/  IMAD.WIDE R8, R9, 0x2, R4 ;  /* 0x0000000209087825 */ /* 0x000fc600078e0204 */
[----:B------:R-:W5:Y:S01]  /*0bf0*/  LDG.E.U16 R24, desc[UR36][R6.64] ;  /* 0x0000002406187981 */ /* 0x000f62000c1e1500 */
[----:B------:R-:W-:-:S03]  /*0c00*/  IMAD.WIDE R10, R11, 0x2, R4 ;  /* 0x000000020b0a7825 */ /* 0x000fc600078e0204 */
[----:B------:R0:W3:Y:S01]  /*0c10*/  LDG.E.U16 R36, desc[UR36][R36.64] ;  /* 0x0000002424247981 */ /* 0x0000e2000c1e1500 */
[----:B------:R-:W-:-:S03]  /*0c20*/  IMAD.WIDE R4, R35, 0x2, R4 ;  /* 0x0000000223047825 */ /* 0x000fc600078e0204 */
[----:B------:R-:W2:Y:S04]  /*0c30*/  @!P0 LDG.E R35, desc[UR36][R38.64] ;  /* 0x0000002426238981 */ /* 0x000ea8000c1e1900 */
[----:B------:R1:W4:Y:S04]  /*0c40*/  LDG.E.U16 R8, desc[UR36][R8.64] ;  /* 0x0000002408087981 */ /* 0x000328000c1e1500 */
[----:B------:R-:W4:Y:S04]  /*0c50*/  LDG.E.U16 R10, desc[UR36][R10.64] ;  /* 0x000000240a0a7981 */ /* 0x000f28000c1e1500 */
[----:B------:R-:W4:Y:S01]  /*0c60*/  LDG.E.U16 R4, desc[UR36][R4.64] ;  /* 0x0000002404047981 */ /* 0x000f22000c1e1500 */
[----:B------:R-:W1:Y:S01]  /*0c70*/  S2UR UR6, SR_CgaCtaId ;  /* 0x00000000000679c3 */ /* 0x000e620000008800 */
[----:B------:R-:W-:Y:S01]  /*0c80*/  UMOV UR5, 0x400 ;  /* 0x0000040000057882 */ /* 0x000fe20000000000 */
[----:B0-----:R-:W-:Y:S01]  /*0c90*/  IMAD.IADD R37, R33, 0x1, R34 ;  /* 0x0000000121257824 */ /* 0x001fe200078e0222 */
[----:B------:R-:W-:-:S04]  /*0ca0*/  LEA R40, R34, R25, 0x4 ;  /* 0x0000001922287211 */ /* 0x000fc800078e20ff */
[----:B-1----:R-:W-:Y:S01]  /*0cb0*/  LEA R9, R40, UR7, 0x1 ;  /* 0x0000000728097c11 */ /* 0x002fe2000f8e08ff */
[----:B------:R-:W-:-:S06]  /*0cc0*/  ULEA UR5, UR6, UR5, 0x18 ;  /* 0x0000000506057291 */ /* 0x000fcc000f8ec0ff */
[----:B------:R-:W-:Y:S01]  /*0cd0*/  LEA R37, R37, UR5, 0x1 ;  /* 0x0000000525257c11 */ /* 0x000fe2000f8e08ff */
[----:B------:R-:W-:-:S04]  /*0ce0*/  VIADD R34, R34, 0x40 ;  /* 0x0000004022227836 */ /* 0x000fc80000000000 */
[----:B-----5:R0:W-:Y:S04]  /*0cf0*/  STS.U16 [R37], R24 ;  /* 0x0000001825007388 */ /* 0x0201e80000000400 */
[----:B---3--:R0:W-:Y:S04]  /*0d00*/  STS.U16 [R9], R36 ;  /* 0x0000002409007388 */ /* 0x0081e80000000400 */
[----:B--2---:R0:W-:Y:S04]  /*0d10*/  @!P0 STS [R2], R35 ;  /* 0x0000002302008388 */ /* 0x0041e80000000800 */
[----:B------:R0:W-:Y:S04]  /*0d20*/  STS.U16 [R37+0x20], R26 ;  /* 0x0000201a25007388 */ /* 0x0001e80000000400 */
[----:B----4-:R0:W-:Y:S04]  /*0d30*/  STS.U16 [R9+0x200], R8 ;  /* 0x0002000809007388 */ /* 0x0101e80000000400 */
[----:B------:R0:W-:Y:S04]  /*0d40*/  STS.U16 [R37+0x40], R41 ;  /* 0x0000402925007388 */ /* 0x0001e80000000400 */
[----:B------:R0:W-:Y:S04]  /*0d50*/  STS.U16 [R9+0x400], R10 ;  /* 0x0004000a09007388 */ /* 0x0001e80000000400 */
[----:B------:R0:W-:Y:S04]  /*0d60*/  STS.U16 [R37+0x60], R42 ;  /* 0x0000602a25007388 */ /* 0x0001e80000000400 */
[----:B------:R0:W-:Y:S02]  /*0d70*/  STS.U16 [R9+0x600], R4 ;  /* 0x0006000409007388 */ /* 0x0001e40000000400 */
.L_x_13:
        /* <DEDUP_REMOVED lines=20> */
[----:B------:R-:W5:Y:S04]  /*0ec0*/  LDG.E.U16 R11, desc[UR36][R4.64+0x20] ;  /* 0x00002024040b7981 */ /* 0x000f68000c1e1500 */
[----:B------:R-:W5:Y:S01]  /*0ed0*/  LDG.E.U16 R6, desc[UR36][R6.64] ;  /* 0x0000002406067981 */ /* 0x000f62000c1e1500 */
[----:B------:R-:W0:Y:S01]  /*0ee0*/  S2UR UR6, SR_CgaCtaId ;  /* 0x00000000000679c3 */ /* 0x000e220000008800 */
[----:B------:R-:W-:Y:S01]  /*0ef0*/  UMOV UR5, 0x400 ;  /* 0x0000040000057882 */ /* 0x000fe20000000000 */
[----:B------:R-:W-:Y:S01]  /*0f00*/  IMAD.IADD R24, R33, 0x1, R34 ;  /* 0x0000000121187824 */ /* 0x000fe200078e0222 */
[----:B------:R-:W-:-:S04]  /*0f10*/  LEA R26, R34, R25, 0x4 ;  /* 0x00000019221a7211 */ /* 0x000fc800078e20ff */
[----:B------:R-:W-:Y:S01]  /*0f20*/  LEA R35, R26, UR7, 0x1 ;  /* 0x000000071a237c11 */ /* 0x000fe2000f8e08ff */
[----:B0-----:R-:W-:-:S06]  /*0f30*/  ULEA UR5, UR6, UR5, 0x18 ;  /* 0x0000000506057291 */ /* 0x001fcc000f8ec0ff */
[----:B------:R-:W-:Y:S01]  /*0f40*/  LEA R24, R24, UR5, 0x1 ;  /* 0x0000000518187c11 */ /* 0x000fe2000f8e08ff */
[----:B------:R-:W-:-:S04]  /*0f50*/  VIADD R34, R34, 0x20 ;  /* 0x0000002022227836 */ /* 0x000fc80000000000 */
[----:B----4-:R1:W-:Y:S04]  /*0f60*/  STS.U16 [R24], R10 ;  /* 0x0000000a18007388 */ /* 0x0103e80000000400 */
[----:B--2---:R1:W-:Y:S04]  /*0f70*/  STS.U16 [R35], R8 ;  /* 0x0000000823007388 */ /* 0x0043e80000000400 */
[----:B---3--:R1:W-:Y:S04]  /*0f80*/  @!P0 STS [R2], R37 ;  /* 0x0000002502008388 */ /* 0x0083e80000000800 */
[----:B-----5:R1:W-:Y:S04]  /*0f90*/  STS.U16 [R24+0x20], R11 ;  /* 0x0000200b18007388 */ /* 0x0203e80000000400 */
[----:B------:R1:W-:Y:S02]  /*0fa0*/  STS.U16 [R35+0x200], R6 ;  /* 0x0002000623007388 */ /* 0x0003e40000000400 */
.L_x_14:
        /* <DEDUP_REMOVED lines=12> */
[----:B0-----:R-:W-:-:S06]  /*1070*/  IMAD.WIDE R4, R11, 0x2, R4 ;  /* 0x000000020b047825 */ /* 0x001fcc00078e0204 */
[----:B------:R-:W4:Y:S01]  /*1080*/  LDG.E.U16 R4, desc[UR36][R4.64] ;  /* 0x0000002404047981 */ /* 0x000f22000c1e1500 */
[----:B------:R-:W0:Y:S01]  /*1090*/  S2UR UR6, SR_CgaCtaId ;  /* 0x00000000000679c3 */ /* 0x000e220000008800 */
[----:B------:R-:W-:Y:S01]  /*10a0*/  UMOV UR5, 0x400 ;  /* 0x0000040000057882 */ /* 0x000fe20000000000 */
[----:B------:R-:W-:Y:S02]  /*10b0*/  IMAD.IADD R8, R33, 0x1, R34 ;  /* 0x0000000121087824 */ /* 0x000fe400078e0222 */
[----:B------:R-:W-:-:S05]  /*10c0*/  IMAD R25, R34, 0x10, R25 ;  /* 0x0000001022197824 */ /* 0x000fca00078e0219 */
[----:B------:R-:W-:Y:S01]  /*10d0*/  LEA R25, R25, UR7, 0x1 ;  /* 0x0000000719197c11 */ /* 0x000fe2000f8e08ff */
[----:B0-----:R-:W-:-:S06]  /*10e0*/  ULEA UR5, UR6, UR5, 0x18 ;  /* 0x0000000506057291 */ /* 0x001fcc000f8ec0ff */
[----:B------:R-:W-:-:S05]  /*10f0*/  LEA R8, R8, UR5, 0x1 ;  /* 0x0000000508087c11 */ /* 0x000fca000f8e08ff */
[----:B---3--:R3:W-:Y:S04]  /*1100*/  STS.U16 [R8], R7 ;  /* 0x0000000708007388 */ /* 0x0087e80000000400 */
[----:B----4-:R3:W-:Y:S04]  /*1110*/  STS.U16 [R25], R4 ;  /* 0x0000000419007388 */ /* 0x0107e80000000400 */
[----:B--2---:R3:W-:Y:S02]  /*1120*/  @!P0 STS [R2], R9 ;  /* 0x0000000902008388 */ /* 0x0047e40000000800 */
.L_x_10:
        /* <DEDUP_REMOVED lines=21> */
[----:B------:R-:W-:Y:S02]  /*1280*/  SHF.R.U32.HI R6, RZ, 0x4, R6 ;  /* 0x00000004ff067819 */ /* 0x000fe40000011606 */
[----:B------:R-:W-:-:S03]  /*1290*/  SHF.L.U32 R4, R4, 0x3, RZ ;  /* 0x0000000304047819 */ /* 0x000fc600000006ff */
[----:B------:R-:W-:Y:S01]  /*12a0*/  IMAD.SHL.U32 R6, R6, 0x8, RZ ;  /* 0x0000000806067824 */ /* 0x000fe200078e00ff */
[----:B------:R-:W-:-:S05]  /*12b0*/  LOP3.LUT R5, R4, 0x8, R5, 0xe2, !PT ;  /* 0x0000000804057812 */ /* 0x000fca00078ee205 */
[----:B------:R-:W-:-:S05]  /*12c0*/  IMAD R5, R5, 0x10, R6 ;  /* 0x0000001005057824 */ /* 0x000fca00078e0206 */
[C---:B------:R-:W-:Y:S02]  /*12d0*/  SHF.L.U32 R34, R5.reuse, 0x1, RZ ;  /* 0x0000000105227819 */ /* 0x040fe400000006ff */
[----:B------:R-:W-:-:S07]  /*12e0*/  LEA R35, R5, UR7, 0x1 ;  /* 0x0000000705237c11 */ /* 0x000fce000f8e08ff */
.L_x_17:
[----:B------:R-:W-:Y:S01]  /*12f0*/  ULEA UR12, UR5, UR9, 0x1 ;  /* 0x00000009050c7291 */ /* 0x000fe2000f8e08ff */
[----:B------:R-:W-:Y:S01]  /*1300*/  LDSM.16.MT88.4 R4, [R35] ;  /* 0x000000002304783b */ /* 0x000fe20000004200 */
[----:B------:R-:W-:Y:S02]  /*1310*/  UIADD3 UR6, UPT, UPT, UR6, 0x4, URZ ;  /* 0x0000000406067890 */ /* 0x000fe4000fffe0ff */
[----:B------:R-:W-:Y:S02]  /*1320*/  UIADD3 UR5, UPT, UPT, UR5, 0x40, URZ ;  /* 0x0000004005057890 */ /* 0x000fe4000fffe0ff */
[----:B------:R-:W-:Y:S01]  /*1330*/  IMAD.U32 R37, RZ, RZ, UR12 ;  /* 0x0000000cff257e24 */ /* 0x000fe2000f8e00ff */
[----:B------:R-:W-:Y:S02]  /*1340*/  UISETP.NE.AND UP2, UPT, UR6, UR8, UPT ;  /* 0x000000080600728c */ /* 0x000fe4000bf45270 */
[----:B------:R-:W0:Y:S02]  /*1350*/  LDSM.16.M88.4 R24, [R34+UR12] ;  /* 0x0000000c2218783b */ /* 0x000e240008000200 */
[----:B------:R-:W-:-:S02]  /*1360*/  IADD3 R8, PT, PT, R34, 0x20, R37 ;  /* 0x0000002022087810 */ /* 0x000fc40007ffe025 */
[C-C-:B------:R-:W-:Y:S02]  /*1370*/  IADD3 R36, PT, PT, R34.reuse, 0x40, R37.reuse ;  /* 0x0000004022247810 */ /* 0x140fe40007ffe025 */
[----:B------:R-:W-:Y:S02]  /*1380*/  IADD3 R37, PT, PT, R34, 0x60, R37 ;  /* 0x0000006022257810 */ /* 0x000fe40007ffe025 */
[----:B------:R-:W1:Y:S01]  /*1390*/  LDSM.16.M88.4 R8, [R8] ;  /* 0x000000000808783b */ /* 0x000e620000000200 */
[C---:B0-----:R-:W-:Y:S08]  /*13a0*/  HMMA.16816.F32 R20, R24.reuse, R4, R20 ;  /* 0x000000041814723c */ /* 0x041ff00000001814 */
[C---:B------:R-:W-:Y:S08]  /*13b0*/  HMMA.16816.F32 R12, R24.reuse, R6, R12 ;  /* 0x00000006180c723c */ /* 0x040ff0000000180c */
[C---:B------:R-:W-:Y:S08]  /*13c0*/  HMMA.16816.F32 R16, R24.reuse, R4, R16 ;  /* 0x000000041810723c */ /* 0x040ff00000001810 */
[----:B------:R-:W-:Y:S01]  /*13d0*/  HMMA.16816.F32 R28, R24, R6, R28 ;  /* 0x00000006181c723c */ /* 0x000fe2000000181c */
[----:B------:R-:W0:Y:S07]  /*13e0*/  LDSM.16.M88.4 R24, [R36] ;  /* 0x000000002418783b */ /* 0x000e2e0000000200 */
[C---:B-1----:R-:W-:Y:S08]  /*13f0*/  HMMA.16816.F32 R20, R8.reuse, R4, R20 ;  /* 0x000000040814723c */ /* 0x042ff00000001814 */
[C---:B------:R-:W-:Y:S08]  /*1400*/  HMMA.16816.F32 R12, R8.reuse, R6, R12 ;  /* 0x00000006080c723c */ /* 0x040ff0000000180c */
[C---:B------:R-:W-:Y:S08]  /*1410*/  HMMA.16816.F32 R16, R8.reuse, R4, R16 ;  /* 0x000000040810723c */ /* 0x040ff00000001810 */
[----:B------:R-:W-:Y:S01]  /*1420*/  HMMA.16816.F32 R8, R8, R6, R28 ;  /* 0x000000060808723c */ /* 0x000fe2000000181c */
[----:B------:R-:W1:Y:S07]  /*1430*/  LDSM.16.M88.4 R28, [R37] ;  /* 0x00000000251c783b */ /* 0x000e6e0000000200 */
[C---:B0-----:R-:W-:Y:S08]  /*1440*/  HMMA.16816.F32 R20, R24.reuse, R4, R20 ;  /* 0x000000041814723c */ /* 0x041ff00000001814 */
[C---:B------:R-:W-:Y:S08]  /*1450*/  HMMA.16816.F32 R12, R24.reuse, R6, R12 ;  /* 0x00000006180c723c */ /* 0x040ff0000000180c */
[C---:B------:R-:W-:Y:S08]  /*1460*/  HMMA.16816.F32 R16, R24.reuse, R4, R16 ;  /* 0x000000041810723c */ /* 0x040ff00000001810 */
[----:B------:R-:W-:Y:S08]  /*1470*/  HMMA.16816.F32 R8, R24, R6, R8 ;  /* 0x000000061808723c */ /* 0x000ff00000001808 */
[CC--:B-1----:R-:W-:Y:S08]  /*1480*/  HMMA.16816.F32 R20, R28.reuse, R4.reuse, R20 ;  /* 0x000000041c14723c */ /* 0x0c2ff00000001814 */
[C---:B------:R-:W-:Y:S08]  /*1490*/  HMMA.16816.F32 R16, R28.reuse, R4, R16 ;  /* 0x000000041c10723c */ /* 0x040ff00000001810 */
[CC--:B------:R-:W-:Y:S08]  /*14a0*/  HMMA.16816.F32 R12, R28.reuse, R6.reuse, R12 ;  /* 0x000000061c0c723c */ /* 0x0c0ff0000000180c */
[----:B------:R-:W-:Y:S01]  /*14b0*/  HMMA.16816.F32 R28, R28, R6, R8 ;  /* 0x000000061c1c723c */ /* 0x000fe20000001808 */
[----:B------:R-:W-:-:S04]  /*14c0*/  NOP ;  /* 0x0000000000007918 */ /* 0x000fc80000000000 */
[----:B------:R-:W-:-:S15]  /*14d0*/  BRA.U UP2, `(.L_x_17) ;  /* 0xfffffffd02847547 */ /* 0x000fde000b83ffff */
.L_x_16:
[----:B------:R-:W-:Y:S05]  /*14e0*/  BRA.U !UP1, `(.L_x_15) ;  /* 0x0000000109ac7547 */ /* 0x000fea000b800000 */
[----:B0--3--:R-:W0:Y:S01]  /*14f0*/  S2R R4, SR_LANEID ;  /* 0x0000000000047919 */ /* 0x009e220000000000 */
[----:B------:R-:W2:Y:S01]  /*1500*/  S2UR UR9, SR_CgaCtaId ;  /* 0x00000000000979c3 */ /* 0x000ea20000008800 */
[----:B------:R-:W-:Y:S01]  /*1510*/  UMOV UR6, 0x400 ;  /* 0x0000040000067882 */ /* 0x000fe20000000000 */
[----:B------:R-:W-:Y:S02]  /*1520*/  UISETP.NE.AND UP1, UPT, UR10, 0x1, UPT ;  /* 0x000000010a00788c */ /* 0x000fe4000bf25270 */
[----:B--2---:R-:W-:-:S04]  /*1530*/  ULEA UR6, UR9, UR6, 0x18 ;  /* 0x0000000609067291 */ /* 0x004fc8000f8ec0ff */
[----:B------:R-:W-:Y:S01]  /*1540*/  ULEA UR5, UR5, UR6, 0x1 ;  /* 0x0000000605057291 */ /* 0x000fe2000f8e08ff */
[--C-:B0-----:R-:W-:Y:S02]  /*1550*/  SHF.R.U32.HI R5, RZ, 0x3, R4.reuse ;  /* 0x00000003ff057819 */ /* 0x101fe40000011604 */
[----:B-1----:R-:W-:Y:S02]  /*1560*/  LOP3.LUT R6, R4, 0x7, RZ, 0xc0, !PT ;  /* 0x0000000704067812 */ /* 0x002fe400078ec0ff */
[----:B------:R-:W-:Y:S01]  /*1570*/  SHF.R.U32.HI R4, RZ, 0x4, R4 ;  /* 0x00000004ff047819 */ /* 0x000fe20000011604 */
[----:B------:R-:W-:-:S03]  /*1580*/  IMAD.SHL.U32 R5, R5, 0x8, RZ ;  /* 0x0000000805057824 */ /* 0x000fc600078e00ff */
[----:B------:R-:W-:Y:S02]  /*1590*/  SHF.L.U32 R4, R4, 0x3, RZ ;  /* 0x0000000304047819 */ /* 0x000fe400000006ff */
[----:B------:R-:W-:-:S05]  /*15a0*/  LOP3.LUT R5, R5, 0x8, R6, 0xe2, !PT ;  /* 0x0000000805057812 */ /* 0x000fca00078ee206 */
[----:B------:R-:W-:-:S05]  /*15b0*/  IMAD R24, R5, 0x10, R4 ;  /* 0x0000001005187824 */ /* 0x000fca00078e0204 */
[C---:B------:R-:W-:Y:S02]  /*15c0*/  LEA R4, R24.reuse, UR5, 0x1 ;  /* 0x0000000518047c11 */ /* 0x040fe4000f8e08ff */
[----:B------:R-:W-:-:S04]  /*15d0*/  LEA R25, R24, UR7, 0x1 ;  /* 0x0000000718197c11 */ /* 0x000fc8000f8e08ff */
[----:B------:R-:W-:Y:S04]  /*15e0*/  LDSM.16.M88.4 R4, [R4] ;  /* 0x000000000404783b */ /* 0x000fe80000000200 */
[----:B------:R-:W0:Y:S02]  /*15f0*/  LDSM.16.MT88.4 R8, [R25] ;  /* 0x000000001908783b */ /* 0x000e240000004200 */
[CC--:B0-----:R-:W-:Y:S08]  /*1600*/  HMMA.16816.F32 R20, R4.reuse, R8.reuse, R20 ;  /* 0x000000080414723c */ /* 0x0c1ff00000001814 */
[C---:B------:R-:W-:Y:S08]  /*1610*/  HMMA.16816.F32 R16, R4.reuse, R8, R16 ;  /* 0x000000080410723c */ /* 0x040ff00000001810 */
[CC--:B------:R-:W-:Y:S08]  /*1620*/  HMMA.16816.F32 R12, R4.reuse, R10.reuse, R12 ;  /* 0x0000000a040c723c */ /* 0x0c0ff0000000180c */
[----:B------:R-:W-:Y:S01]  /*1630*/  HMMA.16816.F32 R28, R4, R10, R28 ;  /* 0x0000000a041c723c */ /* 0x000fe2000000181c */
[----:B------:R-:W-:-:S04]  /*1640*/  NOP ;  /* 0x0000000000007918 */ /* 0x000fc80000000000 */
[----:B------:R-:W-:-:S15]  /*1650*/  BRA.U !UP1, `(.L_x_15) ;  /* 0x0000000109507547 */ /* 0x000fde000b800000 */
[----:B------:R-:W-:Y:S01]  /*1660*/  UIADD3 UR6, UPT, UPT, UR5, 0x20, URZ ;  /* 0x0000002005067890 */ /* 0x000fe2000fffe0ff */
[----:B------:R-:W-:Y:S01]  /*1670*/  LDSM.16.MT88.4 R4, [R25] ;  /* 0x000000001904783b */ /* 0x000fe20000004200 */
[----:B------:R-:W-:-:S04]  /*1680*/  UISETP.NE.AND UP1, UPT, UR10, 0x2, UPT ;  /* 0x000000020a00788c */ /* 0x000fc8000bf25270 */
[----:B------:R-:W-:-:S06]  /*1690*/  LEA R8, R24, UR6, 0x1 ;  /* 0x0000000618087c11 */ /* 0x000fcc000f8e08ff */
[----:B------:R-:W0:Y:S02]  /*16a0*/  LDSM.16.M88.4 R8, [R8] ;  /* 0x000000000808783b */ /* 0x000e240000000200 */
[CC--:B0-----:R-:W-:Y:S08]  /*16b0*/  HMMA.16816.F32 R20, R8.reuse, R4.reuse, R20 ;  /* 0x000000040814723c */ /* 0x0c1ff00000001814 */
[C---:B------:R-:W-:Y:S08]  /*16c0*/  HMMA.16816.F32 R16, R8.reuse, R4, R16 ;  /* 0x000000040810723c */ /* 0x040ff00000001810 */
[CC--:B------:R-:W-:Y:S08]  /*16d0*/  HMMA.16816.F32 R12, R8.reuse, R6.reuse, R12 ;  /* 0x00000006080c723c */ /* 0x0c0ff0000000180c */
[----:B------:R-:W-:Y:S01]  /*16e0*/  HMMA.16816.F32 R28, R8, R6, R28 ;  /* 0x00000006081c723c */ /* 0x000fe2000000181c */
[----:B------:R-:W-:-:S04]  /*16f0*/  NOP ;  /* 0x0000000000007918 */ /* 0x000fc80000000000 */
[----:B------:R-:W-:-:S15]  /*1700*/  BRA.U !UP1, `(.L_x_15) ;  /* 0x0000000109247547 */ /* 0x000fde000b800000 */
[----:B------:R-:W-:Y:S01]  /*1710*/  UIADD3 UR5, UPT, UPT, UR5, 0x40, URZ ;  /* 0x0000004005057890 */ /* 0x000fe2000fffe0ff */
[----:B------:R-:W-:Y:S05]  /*1720*/  LDSM.16.MT88.4 R4, [R25] ;  /* 0x000000001904783b */ /* 0x000fea0000004200 */
[----:B------:R-:W-:-:S06]  /*1730*/  LEA R8, R24, UR5, 0x1 ;  /* 0x0000000518087c11 */ /* 0x000fcc000f8e08ff */
[----:B------:R-:W0:Y:S02]  /*1740*/  LDSM.16.M88.4 R8, [R8] ;  /* 0x000000000808783b */ /* 0x000e240000000200 */
[CC--:B0-----:R-:W-:Y:S08]  /*1750*/  HMMA.16816.F32 R20, R8.reuse, R4.reuse, R20 ;  /* 0x000000040814723c */ /* 0x0c1ff00000001814 */
[C---:B------:R-:W-:Y:S08]  /*1760*/  HMMA.16816.F32 R16, R8.reuse, R4, R16 ;  /* 0x000000040810723c */ /* 0x040ff00000001810 */
[CC--:B------:R-:W-:Y:S08]  /*1770*/  HMMA.16816.F32 R12, R8.reuse, R6.reuse, R12 ;  /* 0x00000006080c723c */ /* 0x0c0ff0000000180c */
[----:B------:R-:W-:-:S15]  /*1780*/  HMMA.16816.F32 R28, R8, R6, R28 ;  /* 0x00000006081c723c */ /* 0x000fde000000181c */
[----:B------:R-:W-:-:S05]  /*1790*/  NOP ;  /* 0x0000000000007918 */ /* 0x000fca0000000000 */
.L_x_15:
[----:B------:R-:W2:Y:S01]  /*17a0*/  LDCU UR5, c[0x0][0x3a4] ;  /* 0x00007480ff0577ac */ /* 0x000ea20008000800 */
[----:B------:R-:W-:-:S04]  /*17b0*/  UIADD3 UR4, UPT, UPT, UR11, UR4, URZ ;  /* 0x000000040b047290 */ /* 0x000fc8000fffe0ff */
[----:B--2---:R-:W-:-:S09]  /*17c0*/  UISETP.GE.AND UP1, UPT, UR4, UR5, UPT ;  /* 0x000000050400728c */ /* 0x004fd2000bf26270 */
[----:B------:R-:W-:Y:S05]  /*17d0*/  BRA.U !UP1, `(.L_x_18) ;  /* 0xffffffe909c47547 */ /* 0x000fea000b83ffff */
[----:B------:R-:W2:Y:S01]  /*17e0*/  S2R R3, SR_LANEID ;  /* 0x0000000000037919 */ /* 0x000ea20000000000 */
[----:B------:R-:W4:Y:S01]  /*17f0*/  S2UR UR6, SR_CgaCtaId ;  /* 0x00000000000679c3 */ /* 0x000f220000008800 */
[----:B------:R-:W5:Y:S01]  /*1800*/  LDCU UR4, c[0x0][0x3b0] ;  /* 0x00007600ff0477ac */ /* 0x000f620008000800 */
[----:B------:R-:W-:Y:S01]  /*1810*/  BSSY.RECONVERGENT B6, `(.L_x_19) ;  /* 0x000002c000067945 */ /* 0x000fe20003800200 */
[----:B------:R-:W-:Y:S01]  /*1820*/  UMOV UR5, 0x400 ;  /* 0x0000040000057882 */ /* 0x000fe20000000000 */
[----:B-----5:R-:W-:Y:S02]  /*1830*/  USHF.L.U32 UR4, UR4, 0x9, URZ ;  /* 0x0000000904047899 */ /* 0x020fe400080006ff */
[----:B----4-:R-:W-:-:S04]  /*1840*/  ULEA UR5, UR6, UR5, 0x18 ;  /* 0x0000000506057291 */ /* 0x010fc8000f8ec0ff */
[----:B------:R-:W-:Y:S01]  /*1850*/  UIADD3 UR5, UPT, UPT, UR4, UR5, URZ ;  /* 0x0000000504057290 */ /* 0x000fe2000fffe0ff */
[----:B--2---:R-:W-:-:S03]  /*1860*/  SHF.R.U32.HI R0, RZ, 0x2, R3 ;  /* 0x00000002ff007819 */ /* 0x004fc60000011603 */
[----:B------:R-:W-:Y:S01]  /*1870*/  UIADD3 UR38, UPT, UPT, UR4, UR5, URZ ;  /* 0x0000000504267290 */ /* 0x000fe2000fffe0ff */
[----:B------:R-:W-:-:S05]  /*1880*/  LOP3.LUT R3, R3, 0x3, RZ, 0xc0, !PT ;  /* 0x0000000303037812 */ /* 0x000fca00078ec0ff */
[----:B------:R-:W-:-:S05]  /*1890*/  IMAD R0, R0, 0x8, R3 ;  /* 0x0000000800007824 */ /* 0x000fca00078e0203 */
[----:B------:R-:W-:-:S05]  /*18a0*/  LEA R0, R0, UR38, 0x3 ;  /* 0x0000002600007c11 */ /* 0x000fca000f8e18ff */
[----:B01----:R-:W0:Y:S04]  /*18b0*/  LDS.64 R10, [R0+0x200] ;  /* 0x00020000000a7984 */ /* 0x003e280000000a00 */
[----:B---3--:R-:W1:Y:S04]  /*18c0*/  LDS.64 R8, [R0] ;  /* 0x0000000000087984 */ /* 0x008e680000000a00 */
[----:B------:R-:W2:Y:S04]  /*18d0*/  LDS.64 R6, [R0+0x20] ;  /* 0x0000200000067984 */ /* 0x000ea80000000a00 */
[----:B------:R-:W3:Y:S01]  /*18e0*/  LDS.64 R4, [R0+0x220] ;  /* 0x0002200000047984 */ /* 0x000ee20000000a00 */
[--C-:B0-----:R-:W-:Y:S01]  /*18f0*/  FADD R26, R18, R10.reuse ;  /* 0x0000000a121a7221 */ /* 0x101fe20000000000 */
[--C-:B------:R-:W-:Y:S01]  /*1900*/  FADD R27, R19, R11.reuse ;  /* 0x0000000b131b7221 */ /* 0x100fe20000000000 */
[----:B------:R-:W-:Y:S01]  /*1910*/  FADD R22, R22, R10 ;  /* 0x0000000a16167221 */ /* 0x000fe20000000000 */
[----:B------:R-:W-:Y:S01]  /*1920*/  FADD R23, R23, R11 ;  /* 0x0000000b17177221 */ /* 0x000fe20000000000 */
[--C-:B-1----:R-:W-:Y:S01]  /*1930*/  FADD R24, R20, R8.reuse ;  /* 0x0000000814187221 */ /* 0x102fe20000000000 */
[----:B------:R-:W-:Y:S01]  /*1940*/  FADD R16, R16, R8 ;  /* 0x0000000810107221 */ /* 0x000fe20000000000 */
[--C-:B------:R-:W-:Y:S01]  /*1950*/  FADD R25, R21, R9.reuse ;  /* 0x0000000915197221 */ /* 0x100fe20000000000 */
[----:B------:R-:W-:Y:S01]  /*1960*/  FADD R17, R17, R9 ;  /* 0x0000000911117221 */ /* 0x000fe20000000000 */
[--C-:B--2---:R-:W-:Y:S01]  /*1970*/  FADD R18, R12, R6.reuse ;  /* 0x000000060c127221 */ /* 0x104fe20000000000 */
[----:B------:R-:W-:Y:S01]  /*1980*/  FADD R35, R28, R6 ;  /* 0x000000061c237221 */ /* 0x000fe20000000000 */
[--C-:B------:R-:W-:Y:S01]  /*1990*/  FADD R34, R29, R7.reuse ;  /* 0x000000071d227221 */ /* 0x100fe20000000000 */
[----:B------:R-:W-:Y:S01]  /*19a0*/  FADD R19, R13, R7 ;  /* 0x000000070d137221 */ /* 0x000fe20000000000 */
[--C-:B---3--:R-:W-:Y:S01]  /*19b0*/  FADD R33, R30, R4.reuse ;  /* 0x000000041e217221 */ /* 0x108fe20000000000 */
[----:B------:R-:W-:Y:S01]  /*19c0*/  BAR.SYNC.DEFER_BLOCKING 0x0 ;  /* 0x0000000000007b1d */ /* 0x000fe20000010000 */
[----:B------:R-:W-:Y:S01]  /*19d0*/  FSETP.NEU.AND P0, PT, R24, R18, PT ;  /* 0x000000121800720b */ /* 0x000fe20003f0d000 */
[----:B------:R-:W-:Y:S01]  /*19e0*/  FADD R28, R14, R4 ;  /* 0x000000040e1c7221 */ /* 0x000fe20000000000 */
[--C-:B------:R-:W-:Y:S01]  /*19f0*/  FADD R29, R15, R5.reuse ;  /* 0x000000050f1d7221 */ /* 0x100fe20000000000 */
[----:B------:R-:W-:-:S10]  /*1a00*/  FADD R30, R31, R5 ;  /* 0x000000051f1e7221 */ /* 0x000fd40000000000 */
[----:B------:R-:W-:Y:S05]  /*1a10*/  @!P0 BRA `(.L_x_20) ;  /* 0x00000000002c8947 */ /* 0x000fea0003800000 */
[----:B------:R-:W-:Y:S01]  /*1a20*/  MOV R0, 0x10 ;  /* 0x0000001000007802 */ /* 0x000fe20000000f00 */
[----:B------:R-:W0:Y:S01]  /*1a30*/  LDCU.64 UR4, c[0x4][URZ] ;  /* 0x01000000ff0477ac */ /* 0x000e220008000a00 */
[----:B------:R-:W-:Y:S02]  /*1a40*/  CS2R R6, SRZ ;  /* 0x0000000000067805 */ /* 0x000fe4000001ff00 */
[----:B------:R1:W2:Y:S01]  /*1a50*/  LDC.64 R8, c[0x4][R0] ;  /* 0x0100000000087b82 */ /* 0x0002a20000000a00 */
[----:B0-----:R-:W-:Y:S01]  /*1a60*/  MOV R4, UR4 ;  /* 0x0000000400047c02 */ /* 0x001fe20008000f00 */
[----:B-1----:R-:W-:-:S07]  /*1a70*/  IMAD.U32 R5, RZ, RZ, UR5 ;  /* 0x00000005ff057e24 */ /* 0x002fce000f8e00ff */
[----:B------:R-:W-:-:S07]  /*1a80*/  LEPC R20, `(.L_x_21) ;  /* 0x000000001014794e */ /* 0x000fce0000000000 */
[----:B--2---:R-:W-:Y:S05]  /*1a90*/  CALL.ABS.NOINC R8 ;  /* 0x0000000008007343 */ /* 0x004fea0003c00000 */
.L_x_21:
[----:B------:R-:W0:Y:S01]  /*1aa0*/  LDC.64 R4, c[0x0][0x3a8] ;  /* 0x0000ea00ff047b82 */ /* 0x000e220000000a00 */
[----:B------:R-:W-:-:S05]  /*1ab0*/  IMAD.MOV.U32 R3, RZ, RZ, -0x1 ;  /* 0xffffffffff037424 */ /* 0x000fca00078e00ff */
[----:B0-----:R0:W-:Y:S02]  /*1ac0*/  STG.E desc[UR36][R4.64], R3 ;  /* 0x0000000304007986 */ /* 0x0011e4000c101924 */
.L_x_20:
[----:B------:R-:W-:Y:S05]  /*1ad0*/  BSYNC.RECONVERGENT B6 ;  /* 0x0000000000067941 */ /* 0x000fea0003800200 */
.L_x_19:
[----:B------:R-:W-:Y:S01]  /*1ae0*/  FSETP.NEU.AND P0, PT, R16, R35, PT ;  /* 0x000000231000720b */ /* 0x000fe20003f0d000 */
[----:B------:R-:W-:-:S12]  /*1af0*/  BSSY.RECONVERGENT B6, `(.L_x_22) ;  /* 0x000000d000067945 */ /* 0x000fd80003800200 */
        /* <DEDUP_REMOVED lines=9> */
.L_x_24:
[----:B------:R-:W0:Y:S01]  /*1b90*/  LDC.64 R4, c[0x0][0x3a8] ;  /* 0x0000ea00ff047b82 */ /* 0x000e220000000a00 */
[----:B------:R-:W-:-:S05]  /*1ba0*/  IMAD.MOV.U32 R3, RZ, RZ, 0x1 ;  /* 0x00000001ff037424 */ /* 0x000fca00078e00ff */
[----:B0-----:R1:W-:Y:S02]  /*1bb0*/  STG.E desc[UR36][R4.64], R3 ;  /* 0x0000000304007986 */ /* 0x0013e4000c101924 */
.L_x_23:
[----:B------:R-:W-:Y:S05]  /*1bc0*/  BSYNC.RECONVERGENT B6 ;  /* 0x0000000000067941 */ /* 0x000fea0003800200 */
.L_x_22:
[----:B------:R-:W-:Y:S01]  /*1bd0*/  FSETP.NEU.AND P0, PT, R25, R19, PT ;  /* 0x000000131900720b */ /* 0x000fe20003f0d000 */
[----:B------:R-:W-:-:S12]  /*1be0*/  BSSY.RECONVERGENT B6, `(.L_x_25) ;  /* 0x000000d000067945 */ /* 0x000fd80003800200 */
[----:B------:R-:W-:Y:S05]  /*1bf0*/  @!P0 BRA `(.L_x_26) ;  /* 0x00000000002c8947 */ /* 0x000fea0003800000 */
[----:B------:R-:W-:Y:S01]  /*1c00*/  MOV R0, 0x10 ;  /* 0x0000001000007802 */ /* 0x000fe20000000f00 */
[----:B------:R-:W0:Y:S01]  /*1c10*/  LDCU.64 UR4, c[0x4][URZ] ;  /* 0x01000000ff0477ac */ /* 0x000e220008000a00 */
[----:B------:R-:W-:Y:S02]  /*1c20*/  CS2R R6, SRZ ;  /* 0x0000000000067805 */ /* 0x000fe4000001ff00 */
[----:B------:R2:W3:Y:S01]  /*1c30*/  LDC.64 R8, c[0x4][R0] ;  /* 0x0100000000087b82 */ /* 0x0004e20000000a00 */
[----:B01----:R-:W-:Y:S01]  /*1c40*/  MOV R4, UR4 ;  /* 0x0000000400047c02 */ /* 0x003fe20008000f00 */
[----:B--2---:R-:W-:-:S07]  /*1c50*/  IMAD.U32 R5, RZ, RZ, UR5 ;  /* 0x00000005ff057e24 */ /* 0x004fce000f8e00ff */
[----:B------:R-:W-:-:S07]  /*1c60*/  LEPC R20, `(.L_x_27) ;  /* 0x000000001014794e */ /* 0x000fce0000000000 */
[----:B---3--:R-:W-:Y:S05]  /*1c70*/  CALL.ABS.NOINC R8 ;  /* 0x0000000008007343 */ /* 0x008fea0003c00000 */
.L_x_27:
[----:B------:R-:W0:Y:S01]  /*1c80*/  LDC.64 R4, c[0x0][0x3a8] ;  /* 0x0000ea00ff047b82 */ /* 0x000e220000000a00 */
[----:B------:R-:W-:-:S05]  /*1c90*/  IMAD.MOV.U32 R3, RZ, RZ, -0x1 ;  /* 0xffffffffff037424 */ /* 0x000fca00078e00ff */
[----:B0-----:R2:W-:Y:S02]  /*1ca0*/  STG.E desc[UR36][R4.64], R3 ;  /* 0x0000000304007986 */ /* 0x0015e4000c101924 */
.L_x_26:
[----:B------:R-:W-:Y:S05]  /*1cb0*/  BSYNC.RECONVERGENT B6 ;  /* 0x0000000000067941 */ /* 0x000fea0003800200 */
.L_x_25:
[----:B------:R-:W-:Y:S01]  /*1cc0*/  FSETP.NEU.AND P0, PT, R17, R34, PT ;  /* 0x000000221100720b */ /* 0x000fe20003f0d000 */
[----:B------:R-:W-:-:S12]  /*1cd0*/  BSSY.RECONVERGENT B6, `(.L_x_28) ;  /* 0x000000d000067945 */ /* 0x000fd80003800200 */
[----:B------:R-:W-:Y:S05]  /*1ce0*/  @!P0 BRA `(.L_x_29) ;  /* 0x00000000002c8947 */ /* 0x000fea0003800000 */
[----:B------:R-:W-:Y:S01]  /*1cf0*/  MOV R0, 0x10 ;  /* 0x0000001000007802 */ /* 0x000fe20000000f00 */
[----:B------:R-:W0:Y:S01]  /*1d00*/  LDCU.64 UR4, c[0x4][0x8] ;  /* 0x01000100ff0477ac */ /* 0x000e220008000a00 */
[----:B------:R-:W-:Y:S02]  /*1d10*/  CS2R R6, SRZ ;  /* 0x0000000000067805 */ /* 0x000fe4000001ff00 */
[----:B------:R3:W4:Y:S01]  /*1d20*/  LDC.64 R8, c[0x4][R0] ;  /* 0x0100000000087b82 */ /* 0x0007220000000a00 */
[----:B012---:R-:W-:Y:S01]  /*1d30*/  MOV R4, UR4 ;  /* 0x0000000400047c02 */ /* 0x007fe20008000f00 */
[----:B---3--:R-:W-:-:S07]  /*1d40*/  IMAD.U32 R5, RZ, RZ, UR5 ;  /* 0x00000005ff057e24 */ /* 0x008fce000f8e00ff */
[----:B------:R-:W-:-:S07]  /*1d50*/  LEPC R20, `(.L_x_30) ;  /* 0x000000001014794e */ /* 0x000fce0000000000 */
[----:B----4-:R-:W-:Y:S05]  /*1d60*/  CALL.ABS.NOINC R8 ;  /* 0x0000000008007343 */ /* 0x010fea0003c00000 */
.L_x_30:
[----:B------:R-:W0:Y:S01]  /*1d70*/  LDC.64 R4, c[0x0][0x3a8] ;  /* 0x0000ea00ff047b82 */ /* 0x000e220000000a00 */
[----:B------:R-:W-:-:S05]  /*1d80*/  IMAD.MOV.U32 R3, RZ, RZ, 0x1 ;  /* 0x00000001ff037424 */ /* 0x000fca00078e00ff */
[----:B0-----:R3:W-:Y:S02]  /*1d90*/  STG.E desc[UR36][R4.64], R3 ;  /* 0x0000000304007986 */ /* 0x0017e4000c101924 */
.L_x_29:
[----:B------:R-:W-:Y:S05]  /*1da0*/  BSYNC.RECONVERGENT B6 ;  /* 0x0000000000067941 */ /* 0x000fea0003800200 */
.L_x_28:
[----:B------:R-:W-:Y:S01]  /*1db0*/  FSETP.NEU.AND P0, PT, R22, R28, PT ;  /* 0x0000001c1600720b */ /* 0x000fe20003f0d000 */
[----:B------:R-:W-:-:S12]  /*1dc0*/  BSSY.RECONVERGENT B6, `(.L_x_31) ;  /* 0x000000d000067945 */ /* 0x000fd80003800200 */
[----:B------:R-:W-:Y:S05]  /*1dd0*/  @!P0 BRA `(.L_x_32) ;  /* 0x00000000002c8947 */ /* 0x000fea0003800000 */
[----:B------:R-:W-:Y:S01]  /*1de0*/  MOV R0, 0x10 ;  /* 0x0000001000007802 */ /* 0x000fe20000000f00 */
[----:B------:R-:W0:Y:S01]  /*1df0*/  LDCU.64 UR4, c[0x4][URZ] ;  /* 0x01000000ff0477ac */ /* 0x000e220008000a00 */
[----:B------:R-:W-:Y:S02]  /*1e00*/  CS2R R6, SRZ ;  /* 0x0000000000067805 */ /* 0x000fe4000001ff00 */
[----:B------:R4:W4:Y:S01]  /*1e10*/  LDC.64 R8, c[0x4][R0] ;  /* 0x0100000000087b82 */ /* 0x0009220000000a00 */
[----:B0123--:R-:W-:Y:S01]  /*1e20*/  MOV R4, UR4 ;  /* 0x0000000400047c02 */ /* 0x00ffe20008000f00 */
[----:B------:R-:W-:-:S07]  /*1e30*/  IMAD.U32 R5, RZ, RZ, UR5 ;  /* 0x00000005ff057e24 */ /* 0x000fce000f8e00ff */
[----:B------:R-:W-:-:S07]  /*1e40*/  LEPC R20, `(.L_x_33) ;  /* 0x000000001014794e */ /* 0x000fce0000000000 */
[----:B----4-:R-:W-:Y:S05]  /*1e50*/  CALL.ABS.NOINC R8 ;  /* 0x0000000008007343 */ /* 0x010fea0003c00000 */
.L_x_33:
[----:B------:R-:W0:Y:S01]  /*1e60*/  LDC.64 R4, c[0x0][0x3a8] ;  /* 0x0000ea00ff047b82 */ /* 0x000e220000000a00 */
[----:B------:R-:W-:-:S05]  /*1e70*/  MOV R3, 0xffffffff ;  /* 0xffffffff00037802 */ /* 0x000fca0000000f00 */
[----:B0-----:R4:W-:Y:S02]  /*1e80*/  STG.E desc[UR36][R4.64], R3 ;  /* 0x0000000304007986 */ /* 0x0019e4000c101924 */
.L_x_32:
[----:B------:R-:W-:Y:S05]  /*1e90*/  BSYNC.RECONVERGENT B6 ;  /* 0x0000000000067941 */ /* 0x000fea0003800200 */
.L_x_31:
[----:B------:R-:W-:Y:S01]  /*1ea0*/  FSETP.NEU.AND P0, PT, R26, R33, PT ;  /* 0x000000211a00720b */ /* 0x000fe20003f0d000 */
[----:B------:R-:W-:-:S12]  /*1eb0*/  BSSY.RECONVERGENT B6, `(.L_x_34) ;  /* 0x000000d000067945 */ /* 0x000fd80003800200 */
[----:B------:R-:W-:Y:S05]  /*1ec0*/  @!P0 BRA `(.L_x_35) ;  /* 0x00000000002c8947 */ /* 0x000fea0003800000 */
[----:B------:R-:W-:Y:S01]  /*1ed0*/  MOV R0, 0x10 ;  /* 0x0000001000007802 */ /* 0x000fe20000000f00 */
[----:B------:R-:W0:Y:S01]  /*1ee0*/  LDCU.64 UR4, c[0x4][0x8] ;  /* 0x01000100ff0477ac */ /* 0x000e220008000a00 */
[----:B------:R-:W-:Y:S02]  /*1ef0*/  CS2R R6, SRZ ;  /* 0x0000000000067805 */ /* 0x000fe4000001ff00 */
[----:B------:R0:W0:Y:S02]  /*1f00*/  LDC.64 R8, c[0x4][R0] ;  /* 0x0100000000087b82 */ /* 0x0000240000000a00 */
[----:B01234-:R-:W-:Y:S01]  /*1f10*/  IMAD.U32 R4, RZ, RZ, UR4 ;  /* 0x00000004ff047e24 */ /* 0x01ffe2000f8e00ff */
[----:B------:R-:W-:-:S07]  /*1f20*/  MOV R5, UR5 ;  /* 0x0000000500057c02 */ /* 0x000fce0008000f00 */
[----:B------:R-:W-:-:S07]  /*1f30*/  LEPC R20, `(.L_x_36) ;  /* 0x000000001014794e */ /* 0x000fce0000000000 */
[----:B------:R-:W-:Y:S05]  /*1f40*/  CALL.ABS.NOINC R8 ;  /* 0x0000000008007343 */ /* 0x000fea0003c00000 */
.L_x_36:
[----:B------:R-:W0:Y:S01]  /*1f50*/  LDC.64 R4, c[0x0][0x3a8] ;  /* 0x0000ea00ff047b82 */ /* 0x000e220000000a00 */
[----:B------:R-:W-:-:S05]  /*1f60*/  IMAD.MOV.U32 R3, RZ, RZ, 0x1 ;  /* 0x00000001ff037424 */ /* 0x000fca00078e00ff */
[----:B0-----:R0:W-:Y:S02]  /*1f70*/  STG.E desc[UR36][R4.64], R3 ;  /* 0x0000000304007986 */ /* 0x0011e4000c101924 */
.L_x_35:
[----:B------:R-:W-:Y:S05]  /*1f80*/  BSYNC.RECONVERGENT B6 ;  /* 0x0000000000067941 */ /* 0x000fea0003800200 */
.L_x_34:
[----:B------:R-:W-:Y:S01]  /*1f90*/  FSETP.NEU.AND P0, PT, R23, R29, PT ;  /* 0x0000001d1700720b */ /* 0x000fe20003f0d000 */
[----:B------:R-:W-:-:S12]  /*1fa0*/  BSSY.RECONVERGENT B6, `(.L_x_37) ;  /* 0x000000d000067945 */ /* 0x000fd80003800200 */
[----:B------:R-:W-:Y:S05]  /*1fb0*/  @!P0 BRA `(.L_x_38) ;  /* 0x00000000002c8947 */ /* 0x000fea0003800000 */
[----:B------:R-:W-:Y:S01]  /*1fc0*/  MOV R0, 0x10 ;  /* 0x0000001000007802 */ /* 0x000fe20000000f00 */
[----:B------:R-:W0:Y:S01]  /*1fd0*/  LDCU.64 UR4, c[0x4][URZ] ;  /* 0x01000000ff0477ac */ /* 0x000e220008000a00 */
[----:B------:R-:W-:Y:S02]  /*1fe0*/  CS2R R6, SRZ ;  /* 0x0000000000067805 */ /* 0x000fe4000001ff00 */
[----:B------:R0:W0:Y:S02]  /*1ff0*/  LDC.64 R8, c[0x4][R0] ;  /* 0x0100000000087b82 */ /* 0x0000240000000a00 */
[----:B01234-:R-:W-:Y:S01]  /*2000*/  MOV R4, UR4 ;  /* 0x0000000400047c02 */ /* 0x01ffe20008000f00 */
[----:B------:R-:W-:-:S07]  /*2010*/  IMAD.U32 R5, RZ, RZ, UR5 ;  /* 0x00000005ff057e24 */ /* 0x000fce000f8e00ff */
[----:B------:R-:W-:-:S07]  /*2020*/  LEPC R20, `(.L_x_39) ;  /* 0x000000001014794e */ /* 0x000fce0000000000 */
[----:B------:R-:W-:Y:S05]  /*2030*/  CALL.ABS.NOINC R8 ;  /* 0x0000000008007343 */ /* 0x000fea0003c00000 */
.L_x_39:
[----:B------:R-:W0:Y:S01]  /*2040*/  LDC.64 R4, c[0x0][0x3a8] ;  /* 0x0000ea00ff047b82 */ /* 0x000e220000000a00 */
[----:B------:R-:W-:-:S05]  /*2050*/  MOV R3, 0xffffffff ;  /* 0xffffffff00037802 */ /* 0x000fca0000000f00 */
[----:B0-----:R0:W-:Y:S02]  /*2060*/  STG.E desc[UR36][R4.64], R3 ;  /* 0x0000000304007986 */ /* 0x0011e4000c101924 */
.L_x_38:
[----:B------:R-:W-:Y:S05]  /*2070*/  BSYNC.RECONVERGENT B6 ;  /* 0x0000000000067941 */ /* 0x000fea0003800200 */
.L_x_37:
        /* <DEDUP_REMOVED lines=11> */
.L_x_42:
[----:B------:R-:W0:Y:S01]  /*2130*/  LDC.64 R4, c[0x0][0x3a8] ;  /* 0x0000ea00ff047b82 */ /* 0x000e220000000a00 */
[----:B------:R-:W-:-:S05]  /*2140*/  IMAD.MOV.U32 R3, RZ, RZ, 0x1 ;  /* 0x00000001ff037424 */ /* 0x000fca00078e00ff */
[----:B0-----:R0:W-:Y:S02]  /*2150*/  STG.E desc[UR36][R4.64], R3 ;  /* 0x0000000304007986 */ /* 0x0011e4000c101924 */
.L_x_41:
[----:B------:R-:W-:Y:S05]  /*2160*/  BSYNC.RECONVERGENT B6 ;  /* 0x0000000000067941 */ /* 0x000fea0003800200 */
.L_x_40:
[----:B------:R-:W5:Y:S01]  /*2170*/  S2R R0, SR_LANEID ;  /* 0x0000000000007919 */ /* 0x000f620000000000 */
[----:B01234-:R-:W0:Y:S01]  /*2180*/  LDC.64 R4, c[0x0][0x398] ;  /* 0x0000e600ff047b82 */ /* 0x01fe220000000a00 */
[----:B------:R-:W-:Y:S05]  /*2190*/  WARPSYNC.ALL ;  /* 0x0000000000007948 */ /* 0x000fea0003800000 */
[----:B0-----:R-:W-:Y:S01]  /*21a0*/  IMAD.WIDE R32, R32, 0x4, R4 ;  /* 0x0000000420207825 */ /* 0x001fe200078e0204 */
[----:B-----5:R-:W-:Y:S02]  /*21b0*/  SHF.R.U32.HI R3, RZ, 0x2, R0 ;  /* 0x00000002ff037819 */ /* 0x020fe40000011600 */
[----:B------:R-:W-:-:S04]  /*21c0*/  LOP3.LUT R0, R0, 0x3, RZ, 0xc0, !PT ;  /* 0x0000000300007812 */ /* 0x000fc800078ec0ff */
[----:B------:R-:W-:-:S04]  /*21d0*/  LEA R0, R3, R0, 0x3 ;  /* 0x0000000003007211 */ /* 0x000fc800078e18ff */
[----:B------:R-:W-:-:S05]  /*21e0*/  LEA R0, R0, UR38, 0x3 ;  /* 0x0000002600007c11 */ /* 0x000fca000f8e18ff */
[----:B------:R-:W-:Y:S04]  /*21f0*/  STS.64 [R0], R24 ;  /* 0x0000001800007388 */ /* 0x000fe80000000a00 */
[----:B------:R-:W-:Y:S04]  /*2200*/  STS.64 [R0+0x200], R22 ;  /* 0x0002001600007388 */ /* 0x000fe80000000a00 */
[----:B------:R-:W-:Y:S04]  /*2210*/  STS.64 [R0+0x20], R18 ;  /* 0x0000201200007388 */ /* 0x000fe80000000a00 */
[----:B------:R-:W-:Y:S04]  /*2220*/  STS.64 [R0+0x220], R28 ;  /* 0x0002201c00007388 */ /* 0x000fe80000000a00 */
[----:B------:R-:W0:Y:S04]  /*2230*/  LDS R3, [R2] ;  /* 0x0000000002037984 */ /* 0x000e280000000800 */
[----:B0-----:R-:W-:Y:S01]  /*2240*/  STG.E desc[UR36][R32.64], R3 ;  /* 0x0000000320007986 */ /* 0x001fe2000c101924 */
[----:B------:R-:W-:Y:S05]  /*2250*/  EXIT ;  /* 0x000000000000794d */ /* 0x000fea0003800000 */
.L_x_43:
        /* <DEDUP_REMOVED lines=10> */
.L_x_92:


//--------------------- .text._Z26matrixMulAddWMMACorrectionP6__halfS0_PfS1_iiPiS2_i --------------------------
	.section	.text._Z26matrixMulAddWMMACorrectionP6__halfS0_PfS1_iiPiS2_i,"ax",@progbits
	.align	128
        .global         _Z26matrixMulAddWMMACorrectionP6__halfS0_PfS1_iiPiS2_i
        .type           _Z26matrixMulAddWMMACorrectionP6__halfS0_PfS1_iiPiS2_i,@function
        .size           _Z26matrixMulAddWMMACorrectionP6__halfS0_PfS1_iiPiS2_i,(.L_x_93 - _Z26matrixMulAddWMMACorrectionP6__halfS0_PfS1_iiPiS2_i)
        .other          _Z26matrixMulAddWMMACorrectionP6__halfS0_PfS1_iiPiS2_i,@"STO_CUDA_ENTRY STV_DEFAULT"
_Z26matrixMulAddWMMACorrectionP6__halfS0_PfS1_iiPiS2_i:
.text._Z26matrixMulAddWMMACorrectionP6__halfS0_PfS1_iiPiS2_i:
        /* <DEDUP_REMOVED lines=9> */
[----:B------:R-:W0:Y:S01]  /*0090*/  S2R R2, SR_TID.X ;  /* 0x0000000000027919 */ /* 0x000e220000002100 */
[----:B------:R-:W1:Y:S01]  /*00a0*/  S2UR UR6, SR_CgaCtaId ;  /* 0x00000000000679c3 */ /* 0x000e620000008800 */
[----:B------:R-:W2:Y:S01]  /*00b0*/  LDCU UR8, c[0x0][0x3b8] ;  /* 0x00007700ff0877ac */ /* 0x000ea20008000800 */
[----:B------:R-:W-:Y:S01]  /*00c0*/  CS2R R26, SRZ ;  /* 0x00000000001a7805 */ /* 0x000fe2000001ff00 */
[----:B------:R-:W3:Y:S01]  /*00d0*/  S2R R7, SR_TID.Y ;  /* 0x0000000000077919 */ /* 0x000ee20000002200 */
[----:B------:R-:W-:Y:S02]  /*00e0*/  CS2R R24, SRZ ;  /* 0x0000000000187805 */ /* 0x000fe4000001ff00 */
[----:B------:R-:W-:Y:S02]  /*00f0*/  CS2R R38, SRZ ;  /* 0x0000000000267805 */ /* 0x000fe4000001ff00 */
[----:B------:R-:W-:Y:S02]  /*0100*/  CS2R R36, SRZ ;  /* 0x0000000000247805 */ /* 0x000fe4000001ff00 */
[----:B------:R-:W-:Y:S01]  /*0110*/  CS2R R22, SRZ ;  /* 0x0000000000167805 */ /* 0x000fe2000001ff00 */
[----:B------:R-:W4:Y:S01]  /*0120*/  LDC.64 R44, c[0x0][0x390] ;  /* 0x0000e400ff2c7b82 */ /* 0x000f220000000a00 */
[----:B------:R-:W-:Y:S01]  /*0130*/  CS2R R20, SRZ ;  /* 0x0000000000147805 */ /* 0x000fe2000001ff00 */
[----:B------:R-:W0:Y:S02]  /*0140*/  LDCU.64 UR36, c[0x0][0x358] ;  /* 0x00006b00ff2477ac */ /* 0x000e240008000a00 */
[C---:B0-----:R-:W-:Y:S01]  /*0150*/  VIADD R5, R2.reuse, UR4 ;  /* 0x0000000402057c36 */ /* 0x041fe20008000000 */
[----:B------:R-:W-:Y:S01]  /*0160*/  UMOV UR4, 0x400 ;  /* 0x0000040000047882 */ /* 0x000fe20000000000 */
[----:B------:R-:W-:Y:S01]  /*0170*/  IMAD.SHL.U32 R2, R2, 0x10, RZ ;  /* 0x0000001002027824 */ /* 0x000fe200078e00ff */
[----:B------:R-:W-:Y:S01]  /*0180*/  UIADD3 UR4, UPT, UPT, UR4, 0x600, URZ ;  /* 0x0000060004047890 */ /* 0x000fe2000fffe0ff */
[----:B---3--:R-:W-:-:S02]  /*0190*/  VIADD R3, R7, UR5 ;  /* 0x0000000507037c36 */ /* 0x008fc40008000000 */
[CC--:B------:R-:W-:Y:S01]  /*01a0*/  IMAD R0, R5.reuse, R42.reuse, R7 ;  /* 0x0000002a05007224 */ /* 0x0c0fe200078e0207 */
[----:B-1----:R-:W-:Y:S01]  /*01b0*/  ULEA UR4, UR6, UR4, 0x18 ;  /* 0x0000000406047291 */ /* 0x002fe2000f8ec0ff */
[----:B------:R-:W-:Y:S01]  /*01c0*/  IMAD R42, R5, R42, R3 ;  /* 0x0000002a052a7224 */ /* 0x000fe200078e0203 */
[----:B------:R-:W-:Y:S01]  /*01d0*/  CS2R R4, SRZ ;  /* 0x0000000000047805 */ /* 0x000fe2000001ff00 */
[C-C-:B--2---:R-:W-:Y:S01]  /*01e0*/  IMAD R40, R2.reuse, UR8, R7.reuse ;  /* 0x0000000802287c24 */ /* 0x144fe2000f8e0207 */
[----:B------:R-:W-:Y:S01]  /*01f0*/  ULEA UR7, UR8, UR4, 0x9 ;  /* 0x0000000408077291 */ /* 0x000fe2000f8e48ff */
[----:B------:R-:W-:Y:S01]  /*0200*/  IMAD.IADD R2, R2, 0x1, R7 ;  /* 0x0000000102027824 */ /* 0x000fe200078e0207 */
[----:B------:R-:W-:Y:S01]  /*0210*/  CS2R R6, SRZ ;  /* 0x0000000000067805 */ /* 0x000fe2000001ff00 */
[----:B----4-:R-:W-:Y:S01]  /*0220*/  IMAD.WIDE R44, R42, 0x4, R44 ;  /* 0x000000042a2c7825 */ /* 0x010fe200078e022c */
[----:B------:R-:W-:-:S06]  /*0230*/  ULEA UR4, UR8, UR7, 0x9 ;  /* 0x0000000708047291 */ /* 0x000fcc000f8e48ff */
[----:B------:R-:W-:Y:S01]  /*0240*/  LEA R2, R2, UR4, 0x2 ;  /* 0x0000000402027c11 */ /* 0x000fe2000f8e10ff */
[----:B------:R-:W-:-:S06]  /*0250*/  UMOV UR4, URZ ;  /* 0x000000ff00047c82 */ /* 0x000fcc0008000000 */
.L_x_52:
[----:B0-----:R-:W0:Y:S02]  /*0260*/  LDC R11, c[0x0][0x3b8] ;  /* 0x0000ee00ff0b7b82 */ /* 0x001e240000000800 */
[----:B0-----:R-:W-:-:S13]  /*0270*/  ISETP.GE.AND P0, PT, R11, 0x1, PT ;  /* 0x000000010b00780c */ /* 0x001fda0003f06270 */
[----:B-1-3--:R-:W-:Y:S05]  /*0280*/  @!P0 BRA `(.L_x_44) ;  /* 0x0000000c00a48947 */ /* 0x00afea0003800000 */
[----:B------:R-:W0:Y:S01]  /*0290*/  LDCU UR5, c[0x0][0x3b8] ;  /* 0x00007700ff0577ac */ /* 0x000e220008000800 */
[----:B------:R-:W-:Y:S01]  /*02a0*/  IMAD.MOV.U32 R51, RZ, RZ, RZ ;  /* 0x000000ffff337224 */ /* 0x000fe200078e00ff */
[----:B0-----:R-:W-:Y:S01]  /*02b0*/  USHF.L.U32 UR6, UR5, 0x4, URZ ;  /* 0x0000000405067899 */ /* 0x001fe200080006ff */
[----:B------:R-:W0:Y:S03]  /*02c0*/  LDCU UR5, c[0x0][0x3b8] ;  /* 0x00007700ff0577ac */ /* 0x000e260008000800 */
[----:B------:R-:W-:-:S04]  /*02d0*/  UISETP.LT.AND UP0, UPT, UR6, 0x10, UPT ;  /* 0x000000100600788c */ /* 0x000fc8000bf01270 */
[----:B------:R-:W-:-:S04]  /*02e0*/  USEL UR6, UR6, 0x10, !UP0 ;  /* 0x0000001006067887 */ /* 0x000fc8000c000000 */
[----:B------:R-:W-:-:S04]  /*02f0*/  UIADD3 UR8, UPT, UPT, UR6, -0x1, URZ ;  /* 0xffffffff06087890 */ /* 0x000fc8000fffe0ff */
[----:B------:R-:W-:Y:S02]  /*0300*/  ULEA.HI UR6, UR8, 0x1, URZ, 0x1c ;  /* 0x0000000108067891 */ /* 0x000fe4000f8fe0ff */
[----:B0-----:R-:W-:Y:S02]  /*0310*/  USHF.L.U32 UR5, UR5, 0x4, URZ ;  /* 0x0000000405057899 */ /* 0x001fe400080006ff */
[----:B------:R-:W-:Y:S02]  /*0320*/  ULOP3.LUT UR9, UR6, 0x7, URZ, 0xc0, !UPT ;  /* 0x0000000706097892 */ /* 0x000fe4000f8ec0ff */
[----:B------:R-:W-:Y:S02]  /*0330*/  UISETP.GE.AND UP1, UPT, UR5, 0x71, UPT ;  /* 0x000000710500788c */ /* 0x000fe4000bf26270 */
[----:B------:R-:W-:-:S07]  /*0340*/  UISETP.NE.AND UP0, UPT, UR9, URZ, UPT ;  /* 0x000000ff0900728c */ /* 0x000fce000bf05270 */
[----:B------:R-:W-:Y:S05]  /*0350*/  BRA.U !UP1, `(.L_x_45) ;  /* 0x0000000509907547 */ /* 0x000fea000b800000 */
[----:B------:R-:W0:Y:S01]  /*0360*/  S2R R12, SR_TID.X ;  /* 0x00000000000c7919 */ /* 0x000e220000002100 */
[----:B------:R-:W1:Y:S01]  /*0370*/  LDCU UR10, c[0x0][0x3a0] ;  /* 0x00007400ff0a77ac */ /* 0x000e620008000800 */
[----:B------:R-:W-:Y:S01]  /*0380*/  MOV R9, 0x400 ;  /* 0x0000040000097802 */ /* 0x000fe20000000f00 */
[----:B------:R-:W-:Y:S01]  /*0390*/  IMAD.MOV.U32 R51, RZ, RZ, RZ ;  /* 0x000000ffff337224 */ /* 0x000fe200078e00ff */
[----:B------:R-:W2:Y:S01]  /*03a0*/  S2R R8, SR_TID.Y ;  /* 0x0000000000087919 */ /* 0x000ea20000002200 */
[----:B------:R-:W-:Y:S02]  /*03b0*/  UISETP.LT.AND UP1, UPT, UR5, 0x10, UPT ;  /* 0x000000100500788c */ /* 0x000fe4000bf21270 */
[----:B------:R-:W-:Y:S01]  /*03c0*/  VIADD R10, R9, 0x600 ;  /* 0x00000600090a7836 */ /* 0x000fe20000000000 */
[----:B------:R-:W3:Y:S01]  /*03d0*/  S2R R13, SR_CgaCtaId ;  /* 0x00000000000d7919 */ /* 0x000ee20000008800 */
[----:B------:R-:W-:-:S04]  /*03e0*/  USEL UR5, UR5, 0x10, !UP1 ;  /* 0x0000001005057887 */ /* 0x000fc8000c800000 */
[----:B------:R-:W-:-:S04]  /*03f0*/  UIADD3 UR5, UPT, UPT, UR5, -0x1, URZ ;  /* 0xffffffff05057890 */ /* 0x000fc8000fffe0ff */
[----:B------:R-:W-:-:S04]  /*0400*/  ULEA.HI UR5, UR5, 0x1, URZ, 0x1c ;  /* 0x0000000105057891 */ /* 0x000fc8000f8fe0ff */
[----:B------:R-:W-:-:S04]  /*0410*/  ULOP3.LUT UR5, UR5, 0x1ffffff8, URZ, 0xc0, !UPT ;  /* 0x1ffffff805057892 */ /* 0x000fc8000f8ec0ff */
[----:B------:R-:W-:Y:S01]  /*0420*/  UIADD3 UR5, UPT, UPT, -UR5, URZ, URZ ;  /* 0x000000ff05057290 */ /* 0x000fe2000fffe1ff */
[----:B0-----:R-:W-:Y:S01]  /*0430*/  LEA R9, R11, R12, 0x4 ;  /* 0x0000000c0b097211 */ /* 0x001fe200078e20ff */
[C---:B------:R-:W-:Y:S02]  /*0440*/  IMAD R11, R12.reuse, R11, RZ ;  /* 0x0000000b0c0b7224 */ /* 0x040fe400078e02ff */
[----:B------:R-:W-:Y:S02]  /*0450*/  VIADD R12, R12, UR4 ;  /* 0x000000040c0c7c36 */ /* 0x000fe40008000000 */
[----:B--2---:R-:W-:Y:S02]  /*0460*/  IMAD.SHL.U32 R8, R8, 0x2, RZ ;  /* 0x0000000208087824 */ /* 0x004fe400078e00ff */
[C---:B------:R-:W-:Y:S01]  /*0470*/  VIADD R14, R12.reuse, 0x10 ;  /* 0x000000100c0e7836 */ /* 0x040fe20000000000 */
[----:B---3--:R-:W-:Y:S01]  /*0480*/  LEA R10, R13, R10, 0x18 ;  /* 0x0000000a0d0a7211 */ /* 0x008fe200078ec0ff */
[--C-:B------:R-:W-:Y:S01]  /*0490*/  IMAD.U32 R9, R9, 0x20, R8.reuse ;  /* 0x0000002009097824 */ /* 0x100fe200078e0008 */
[----:B------:R-:W-:Y:S01]  /*04a0*/  IADD3 R18, PT, PT, R12, 0x30, RZ ;  /* 0x000000300c127810 */ /* 0x000fe20007ffe0ff */
[----:B------:R-:W-:-:S02]  /*04b0*/  IMAD R11, R11, 0x20, R8 ;  /* 0x000000200b0b7824 */ /* 0x000fc400078e0208 */
[C---:B------:R-:W-:Y:S01]  /*04c0*/  VIADD R16, R12.reuse, 0x20 ;  /* 0x000000200c107836 */ /* 0x040fe20000000000 */
[--C-:B------:R-:W-:Y:S01]  /*04d0*/  IADD3 R9, PT, PT, R9, 0x800, R10.reuse ;  /* 0x0000080009097810 */ /* 0x100fe20007ffe00a */
[C---:B------:R-:W-:Y:S01]  /*04e0*/  VIADD R46, R12.reuse, 0x70 ;  /* 0x000000700c2e7836 */ /* 0x040fe20000000000 */
[----:B------:R-:W-:Y:S01]  /*04f0*/  IADD3 R10, PT, PT, R11, 0x80, R10 ;  /* 0x000000800b0a7810 */ /* 0x000fe20007ffe00a */
[C---:B------:R-:W-:Y:S02]  /*0500*/  VIADD R48, R12.reuse, 0x60 ;  /* 0x000000600c307836 */ /* 0x040fe40000000000 */
[C---:B------:R-:W-:Y:S02]  /*0510*/  VIADD R50, R12.reuse, 0x50 ;  /* 0x000000500c327836 */ /* 0x040fe40000000000 */
[C---:B------:R-:W-:Y:S02]  /*0520*/  VIADD R52, R12.reuse, 0x40 ;  /* 0x000000400c347836 */ /* 0x040fe40000000000 */
[----:B-1----:R-:W-:-:S02]  /*0530*/  IMAD R41, R12, UR10, R3 ;  /* 0x0000000a0c297c24 */ /* 0x002fc4000f8e0203 */
        /* <DEDUP_REMOVED lines=8> */
.L_x_46:
        /* <DEDUP_REMOVED lines=46> */
[C---:B------:R-:W-:Y:S02]  /*08a0*/  IMAD R12, R52.reuse, 0x80, R12 ;  /* 0x00000080340c7824 */ /* 0x040fe400078e020c */
[C---:B------:R-:W-:Y:S02]  /*08b0*/  IMAD R13, R52.reuse, 0x80, R13 ;  /* 0x00000080340d7824 */ /* 0x040fe400078e020d */
[C---:B------:R-:W-:Y:S02]  /*08c0*/  IMAD R11, R52.reuse, 0x80, R11 ;  /* 0x00000080340b7824 */ /* 0x040fe400078e020b */
[C---:B------:R-:W-:Y:S02]  /*08d0*/  IMAD R43, R52.reuse, 0x80, R43 ;  /* 0x00000080342b7824 */ /* 0x040fe400078e022b */
[----:B------:R-:W-:-:S02]  /*08e0*/  IMAD R47, R52, 0x80, R47 ;  /* 0x00000080342f7824 */ /* 0x000fc400078e022f */
[----:B------:R-:W-:Y:S02]  /*08f0*/  IMAD R49, R52, 0x80, R49 ;  /* 0x0000008034317824 */ /* 0x000fe400078e0231 */
[----:B------:R-:W-:Y:S02]  /*0900*/  VIADD R51, R51, 0x80 ;  /* 0x0000008033337836 */ /* 0x000fe40000000000 */
        /* <DEDUP_REMOVED lines=9> */
.L_x_45:
[----:B------:R-:W-:Y:S05]  /*09a0*/  BRA.U !UP0, `(.L_x_44) ;  /* 0x0000000508dc7547 */ /* 0x000fea000b800000 */
[----:B------:R-:W0:Y:S01]  /*09b0*/  S2R R16, SR_TID.X ;  /* 0x0000000000107919 */ /* 0x000e220000002100 */
[----:B------:R-:W-:Y:S02]  /*09c0*/  UIADD3 UR5, UPT, UPT, UR9, -0x1, URZ ;  /* 0xffffffff09057890 */ /* 0x000fe4000fffe0ff */
[----:B------:R-:W-:Y:S02]  /*09d0*/  ULOP3.LUT UR6, UR6, 0x3, URZ, 0xc0, !UPT ;  /* 0x0000000306067892 */ /* 0x000fe4000f8ec0ff */
[----:B------:R-:W-:Y:S02]  /*09e0*/  UISETP.GE.U32.AND UP0, UPT, UR5, 0x3, UPT ;  /* 0x000000030500788c */ /* 0x000fe4000bf06070 */
[----:B------:R-:W-:-:S07]  /*09f0*/  UISETP.NE.AND UP1, UPT, UR6, URZ, UPT ;  /* 0x000000ff0600728c */ /* 0x000fce000bf25270 */
[----:B------:R-:W-:Y:S05]  /*0a00*/  BRA.U !UP0, `(.L_x_47) ;  /* 0x0000000108c07547 */ /* 0x000fea000b800000 */
[----:B------:R-:W1:Y:S01]  /*0a10*/  LDC.64 R10, c[0x0][0x380] ;  /* 0x0000e000ff0a7b82 */ /* 0x000e620000000a00 */
[----:B------:R-:W2:Y:S01]  /*0a20*/  LDCU UR5, c[0x0][0x3a0] ;  /* 0x00007400ff0577ac */ /* 0x000ea20008000800 */
[C---:B0-----:R-:W-:Y:S02]  /*0a30*/  IADD3 R46, PT, PT, R51.reuse, UR4, R16 ;  /* 0x00000004332e7c10 */ /* 0x041fe4000fffe010 */
[C---:B------:R-:W-:Y:S02]  /*0a40*/  IADD3 R13, PT, PT, R51.reuse, UR4, R0 ;  /* 0x00000004330d7c10 */ /* 0x040fe4000fffe000 */
[----:B------:R-:W-:Y:S01]  /*0a50*/  LOP3.LUT P1, RZ, R51, UR4, RZ, 0xfc, !PT ;  /* 0x0000000433ff7c12 */ /* 0x000fe2000f82fcff */
[C---:B------:R-:W-:Y:S01]  /*0a60*/  VIADD R12, R46.reuse, 0x10 ;  /* 0x000000102e0c7836 */ /* 0x040fe20000000000 */
[----:B------:R-:W0:Y:S01]  /*0a70*/  LDC.64 R8, c[0x0][0x388] ;  /* 0x0000e200ff087b82 */ /* 0x000e220000000a00 */
[C---:B------:R-:W-:Y:S02]  /*0a80*/  VIADD R14, R46.reuse, 0x20 ;  /* 0x000000202e0e7836 */ /* 0x040fe40000000000 */
[----:B--2---:R-:W-:-:S08]  /*0a90*/  IMAD R19, R46, UR5, R3 ;  /* 0x000000052e137c24 */ /* 0x004fd0000f8e0203 */
[----:B------:R-:W2:Y:S01]  /*0aa0*/  @!P1 LDG.E R43, desc[UR36][R44.64] ;  /* 0x000000242c2b9981 */ /* 0x000ea2000c1e1900 */
[----:B------:R-:W-:Y:S02]  /*0ab0*/  VIADD R46, R46, 0x30 ;  /* 0x000000302e2e7836 */ /* 0x000fe40000000000 */
[----:B-1----:R-:W-:-:S04]  /*0ac0*/  IMAD.WIDE R10, R13, 0x2, R10 ;  /* 0x000000020d0a7825 */ /* 0x002fc800078e020a */
[--C-:B------:R-:W-:Y:S01]  /*0ad0*/  IMAD R13, R12, UR5, R3.reuse ;  /* 0x000000050c0d7c24 */ /* 0x100fe2000f8e0203 */
[----:B------:R-:W3:Y:S01]  /*0ae0*/  LDG.E.U16 R17, desc[UR36][R10.64] ;  /* 0x000000240a117981 */ /* 0x000ee2000c1e1500 */
[----:B------:R-:W-:Y:S02]  /*0af0*/  IMAD R15, R14, UR5, R3 ;  /* 0x000000050e0f7c24 */ /* 0x000fe4000f8e0203 */
[----:B0-----:R-:W-:-:S04]  /*0b00*/  IMAD.WIDE R18, R19, 0x2, R8 ;  /* 0x0000000213127825 */ /* 0x001fc800078e0208 */
[----:B------:R-:W-:Y:S02]  /*0b10*/  IMAD R41, R46, UR5, R3 ;  /* 0x000000052e297c24 */ /* 0x000fe4000f8e0203 */
[--C-:B------:R-:W-:Y:S01]  /*0b20*/  IMAD.WIDE R12, R13, 0x2, R8.reuse ;  /* 0x000000020d0c7825 */ /* 0x100fe200078e0208 */
[----:B------:R-:W4:Y:S03]  /*0b30*/  LDG.E.U16 R18, desc[UR36][R18.64] ;  /* 0x0000002412127981 */ /* 0x000f26000c1e1500 */
[--C-:B------:R-:W-:Y:S01]  /*0b40*/  IMAD.WIDE R14, R15, 0x2, R8.reuse ;  /* 0x000000020f0e7825 */ /* 0x100fe200078e0208 */
[----:B------:R-:W5:Y:S03]  /*0b50*/  LDG.E.U16 R46, desc[UR36][R10.64+0x60] ;  /* 0x000060240a2e7981 */ /* 0x000f66000c1e1500 */
[----:B------:R-:W-:Y:S01]  /*0b60*/  IMAD.WIDE R8, R41, 0x2, R8 ;  /* 0x0000000229087825 */ /* 0x000fe200078e0208 */
[----:B------:R0:W5:Y:S04]  /*0b70*/  LDG.E.U16 R12, desc[UR36][R12.64] ;  /* 0x000000240c0c7981 */ /* 0x000168000c1e1500 */
[----:B------:R-:W5:Y:S04]  /*0b80*/  LDG.E.U16 R41, desc[UR36][R10.64+0x20] ;  /* 0x000020240a297981 */ /* 0x000f68000c1e1500 */
[----:B------:R1:W5:Y:S04]  /*0b90*/  LDG.E.U16 R19, desc[UR36][R10.64+0x40] ;  /* 0x000040240a137981 */ /* 0x000368000c1e1500 */
[----:B------:R1:W5:Y:S04]  /*0ba0*/  LDG.E.U16 R15, desc[UR36][R14.64] ;  /* 0x000000240e0f7981 */ /* 0x000368000c1e1500 */
[----:B------:R1:W5:Y:S01]  /*0bb0*/  LDG.E.U16 R8, desc[UR36][R8.64] ;  /* 0x0000002408087981 */ /* 0x000362000c1e1500 */
[----:B------:R-:W1:Y:S01]  /*0bc0*/  S2R R48, SR_TID.Y ;  /* 0x0000000000307919 */ /* 0x000e620000002200 */
[----:B------:R-:W1:Y:S01]  /*0bd0*/  S2UR UR6, SR_CgaCtaId ;  /* 0x00000000000679c3 */ /* 0x000e620000008800 */
[----:B------:R-:W-:Y:S01]  /*0be0*/  UMOV UR5, 0x400 ;  /* 0x0000040000057882 */ /* 0x000fe20000000000 */
[----:B------:R-:W-:Y:S01]  /*0bf0*/  IMAD.SHL.U32 R47, R16, 0x10, RZ ;  /* 0x00000010102f7824 */ /* 0x000fe200078e00ff */
[----:B------:R-:W-:Y:S01]  /*0c00*/  UIADD3 UR5, UPT, UPT, UR5, 0x600, URZ ;  /* 0x0000060005057890 */ /* 0x000fe2000fffe0ff */
[----:B0-----:R-:W-:-:S03]  /*0c10*/  IMAD.IADD R13, R40, 0x1, R51 ;  /* 0x00000001280d7824 */ /* 0x001fc600078e0233 */
[----:B-1----:R-:W-:Y:S01]  /*0c20*/  ULEA UR5, UR6, UR5, 0x18 ;  /* 0x0000000506057291 */ /* 0x002fe2000f8ec0ff */
[----:B------:R-:W-:-:S05]  /*0c30*/  IMAD.IADD R48, R47, 0x1, R48 ;  /* 0x000000012f307824 */ /* 0x000fca00078e0230 */
[----:B------:R-:W-:Y:S02]  /*0c40*/  LEA R10, R13, UR5, 0x1 ;  /* 0x000000050d0a7c11 */ /* 0x000fe4000f8e08ff */
[----:B------:R-:W-:-:S04]  /*0c50*/  LEA R14, R51, R48, 0x4 ;  /* 0x00000030330e7211 */ /* 0x000fc800078e20ff */
[----:B------:R-:W-:Y:S01]  /*0c60*/  LEA R9, R14, UR7, 0x1 ;  /* 0x000000070e097c11 */ /* 0x000fe2000f8e08ff */
[----:B------:R-:W-:Y:S01]  /*0c70*/  VIADD R51, R51, 0x40 ;  /* 0x0000004033337836 */ /* 0x000fe20000000000 */
[----:B---3--:R1:W-:Y:S04]  /*0c80*/  STS.U16 [R10], R17 ;  /* 0x000000110a007388 */ /* 0x0083e80000000400 */
[----:B----4-:R1:W-:Y:S04]  /*0c90*/  STS.U16 [R9], R18 ;  /* 0x0000001209007388 */ /* 0x0103e80000000400 */
[----:B--2---:R1:W-:Y:S04]  /*0ca0*/  @!P1 STS [R2], R43 ;  /* 0x0000002b02009388 */ /* 0x0043e80000000800 */
[----:B-----5:R1:W-:Y:S04]  /*0cb0*/  STS.U16 [R10+0x20], R41 ;  /* 0x000020290a007388 */ /* 0x0203e80000000400 */
[----:B------:R1:W-:Y:S04]  /*0cc0*/  STS.U16 [R9+0x200], R12 ;  /* 0x0002000c09007388 */ /* 0x0003e80000000400 */
[----:B------:R1:W-:Y:S04]  /*0cd0*/  STS.U16 [R10+0x40], R19 ;  /* 0x000040130a007388 */ /* 0x0003e80000000400 */
[----:B------:R1:W-:Y:S04]  /*0ce0*/  STS.U16 [R9+0x400], R15 ;  /* 0x0004000f09007388 */ /* 0x0003e80000000400 */
[----:B------:R1:W-:Y:S04]  /*0cf0*/  STS.U16 [R10+0x60], R46 ;  /* 0x0000602e0a007388 */ /* 0x0003e80000000400 */
[----:B------:R1:W-:Y:S02]  /*0d00*/  STS.U16 [R9+0x600], R8 ;  /* 0x0006000809007388 */ /* 0x0003e40000000400 */
.L_x_47:
[----:B------:R-:W-:Y:S05]  /*0d10*/  BRA.U !UP1, `(.L_x_44) ;  /* 0x0000000509007547 */ /* 0x000fea000b800000 */
[----:B------:R-:W-:Y:S02]  /*0d20*/  ULOP3.LUT UP1, URZ, UR8, 0x30, URZ, 0xc0, !UPT ;  /* 0x0000003008ff7892 */ /* 0x000fe4000f82c0ff */
[----:B------:R-:W-:-:S07]  /*0d30*/  ULOP3.LUT UP0, URZ, UR8, 0x10, URZ, 0xc0, !UPT ;  /* 0x0000001008ff7892 */ /* 0x000fce000f80c0ff */
[----:B------:R-:W-:Y:S05]  /*0d40*/  BRA.U !UP1, `(.L_x_48) ;  /* 0x0000000109887547 */ /* 0x000fea000b800000 */
[----:B-1----:R-:W1:Y:S01]  /*0d50*/  LDC.64 R8, c[0x0][0x380] ;  /* 0x0000e000ff087b82 */ /* 0x002e620000000a00 */
[----:B------:R-:W2:Y:S01]  /*0d60*/  LDCU UR5, c[0x0][0x3a0] ;  /* 0x00007400ff0577ac */ /* 0x000ea20008000800 */
[C---:B0-----:R-:W-:Y:S02]  /*0d70*/  IADD3 R14, PT, PT, R51.reuse, UR4, R16 ;  /* 0x00000004330e7c10 */ /* 0x041fe4000fffe010 */
[C---:B------:R-:W-:Y:S02]  /*0d80*/  IADD3 R15, PT, PT, R51.reuse, UR4, R0 ;  /* 0x00000004330f7c10 */ /* 0x040fe4000fffe000 */
[----:B------:R-:W-:Y:S01]  /*0d90*/  LOP3.LUT P1, RZ, R51, UR4, RZ, 0xfc, !PT ;  /* 0x0000000433ff7c12 */ /* 0x000fe2000f82fcff */
[C---:B------:R-:W-:Y:S01]  /*0da0*/  VIADD R12, R14.reuse, 0x10 ;  /* 0x000000100e0c7836 */ /* 0x040fe20000000000 */
[----:B------:R-:W0:Y:S01]  /*0db0*/  LDC.64 R10, c[0x0][0x388] ;  /* 0x0000e200ff0a7b82 */ /* 0x000e220000000a00 */
[----:B--2---:R-:W-:-:S10]  /*0dc0*/  IMAD R13, R14, UR5, R3 ;  /* 0x000000050e0d7c24 */ /* 0x004fd4000f8e0203 */
[----:B------:R-:W2:Y:S01]  /*0dd0*/  @!P1 LDG.E R19, desc[UR36][R44.64] ;  /* 0x000000242c139981 */ /* 0x000ea2000c1e1900 */
[----:B-1----:R-:W-:-:S04]  /*0de0*/  IMAD.WIDE R8, R15, 0x2, R8 ;  /* 0x000000020f087825 */ /* 0x002fc800078e0208 */
[----:B------:R-:W-:Y:S01]  /*0df0*/  IMAD R15, R12, UR5, R3 ;  /* 0x000000050c0f7c24 */ /* 0x000fe2000f8e0203 */
[----:B------:R-:W3:Y:S01]  /*0e00*/  LDG.E.U16 R14, desc[UR36][R8.64] ;  /* 0x00000024080e7981 */ /* 0x000ee2000c1e1500 */
[----:B0-----:R-:W-:-:S04]  /*0e10*/  IMAD.WIDE R12, R13, 0x2, R10 ;  /* 0x000000020d0c7825 */ /* 0x001fc800078e020a */
[----:B------:R-:W-:Y:S02]  /*0e20*/  IMAD.WIDE R10, R15, 0x2, R10 ;  /* 0x000000020f0a7825 */ /* 0x000fe400078e020a */
[----:B------:R0:W4:Y:S04]  /*0e30*/  LDG.E.U16 R12, desc[UR36][R12.64] ;  /* 0x000000240c0c7981 */ /* 0x000128000c1e1500 */
[----:B------:R-:W5:Y:S04]  /*0e40*/  LDG.E.U16 R15, desc[UR36][R8.64+0x20] ;  /* 0x00002024080f7981 */ /* 0x000f68000c1e1500 */
[----:B------:R-:W5:Y:S01]  /*0e50*/  LDG.E.U16 R10, desc[UR36][R10.64] ;  /* 0x000000240a0a7981 */ /* 0x000f62000c1e1500 */
[----:B------:R-:W1:Y:S01]  /*0e60*/  S2R R18, SR_TID.Y ;  /* 0x0000000000127919 */ /* 0x000e620000002200 */
[----:B------:R-:W1:Y:S01]  /*0e70*/  S2UR UR6, SR_CgaCtaId ;  /* 0x00000000000679c3 */ /* 0x000e620000008800 */
[----:B------:R-:W-:Y:S01]  /*0e80*/  UMOV UR5, 0x400 ;  /* 0x0000040000057882 */ /* 0x000fe20000000000 */
[----:B------:R-:W-:Y:S01]  /*0e90*/  IMAD.SHL.U32 R17, R16, 0x10, RZ ;  /* 0x0000001010117824 */ /* 0x000fe200078e00ff */
[----:B------:R-:W-:Y:S01]  /*0ea0*/  UIADD3 UR5, UPT, UPT, UR5, 0x600, URZ ;  /* 0x0000060005057890 */ /* 0x000fe2000fffe0ff */
[----:B0-----:R-:W-:-:S03]  /*0eb0*/  IMAD.IADD R13, R40, 0x1, R51 ;  /* 0x00000001280d7824 */ /* 0x001fc600078e0233 */
[----:B-1----:R-:W-:Y:S01]  /*0ec0*/  ULEA UR5, UR6, UR5, 0x18 ;  /* 0x0000000506057291 */ /* 0x002fe2000f8ec0ff */
[----:B------:R-:W-:-:S04]  /*0ed0*/  IMAD.IADD R18, R17, 0x1, R18 ;  /* 0x0000000111127824 */ /* 0x000fc800078e0212 */
[----:B------:R-:W-:Y:S01]  /*0ee0*/  IMAD R17, R51, 0x10, R18 ;  /* 0x0000001033117824 */ /* 0x000fe200078e0212 */
[----:B------:R-:W-:-:S04]  /*0ef0*/  LEA R13, R13, UR5, 0x1 ;  /* 0x000000050d0d7c11 */ /* 0x000fc8000f8e08ff */
[----:B------:R-:W-:Y:S02]  /*0f00*/  LEA R17, R17, UR7, 0x1 ;  /* 0x0000000711117c11 */ /* 0x000fe4000f8e08ff */
[----:B------:R-:W-:Y:S01]  /*0f10*/  IADD3 R51, PT, PT, R51, 0x20, RZ ;  /* 0x0000002033337810 */ /* 0x000fe20007ffe0ff */
[----:B---3--:R3:W-:Y:S04]  /*0f20*/  STS.U16 [R13], R14 ;  /* 0x0000000e0d007388 */ /* 0x0087e80000000400 */
[----:B----4-:R3:W-:Y:S04]  /*0f30*/  STS.U16 [R17], R12 ;  /* 0x0000000c11007388 */ /* 0x0107e80000000400 */
[----:B--2---:R3:W-:Y:S04]  /*0f40*/  @!P1 STS [R2], R19 ;  /* 0x0000001302009388 */ /* 0x0047e80000000800 */
[----:B-----5:R3:W-:Y:S04]  /*0f50*/  STS.U16 [R13+0x20], R15 ;  /* 0x0000200f0d007388 */ /* 0x0207e80000000400 */
[----:B------:R3:W-:Y:S02]  /*0f60*/  STS.U16 [R17+0x200], R10 ;  /* 0x0002000a11007388 */ /* 0x0007e40000000400 */
.L_x_48:
[----:B------:R-:W-:Y:S05]  /*0f70*/  BRA.U UP0, `(.L_x_44) ;  /* 0x0000000100687547 */ /* 0x000fea000b800000 */
[----:B-1----:R-:W1:Y:S01]  /*0f80*/  LDC.64 R8, c[0x0][0x380] ;  /* 0x0000e000ff087b82 */ /* 0x002e620000000a00 */
[----:B------:R-:W2:Y:S01]  /*0f90*/  LDCU UR5, c[0x0][0x3a0] ;  /* 0x00007400ff0577ac */ /* 0x000ea20008000800 */
[C---:B0--3--:R-:W-:Y:S02]  /*0fa0*/  IADD3 R12, PT, PT, R51.reuse, UR4, R16 ;  /* 0x00000004330c7c10 */ /* 0x049fe4000fffe010 */
[C---:B------:R-:W-:Y:S02]  /*0fb0*/  LOP3.LUT P1, RZ, R51.reuse, UR4, RZ, 0xfc, !PT ;  /* 0x0000000433ff7c12 */ /* 0x040fe4000f82fcff */
[----:B------:R-:W-:Y:S02]  /*0fc0*/  IADD3 R13, PT, PT, R51, UR4, R0 ;  /* 0x00000004330d7c10 */ /* 0x000fe4000fffe000 */
[----:B------:R-:W0:Y:S01]  /*0fd0*/  LDC.64 R10, c[0x0][0x388] ;  /* 0x0000e200ff0a7b82 */ /* 0x000e220000000a00 */
[----:B--2---:R-:W-:Y:S02]  /*0fe0*/  IMAD R15, R12, UR5, R3 ;  /* 0x000000050c0f7c24 */ /* 0x004fe4000f8e0203 */
[----:B-1----:R-:W-:-:S06]  /*0ff0*/  IMAD.WIDE R8, R13, 0x2, R8 ;  /* 0x000000020d087825 */ /* 0x002fcc00078e0208 */
[----:B------:R-:W2:Y:S04]  /*1000*/  @!P1 LDG.E R13, desc[UR36][R44.64] ;  /* 0x000000242c0d9981 */ /* 0x000ea8000c1e1900 */
[----:B------:R-:W3:Y:S01]  /*1010*/  LDG.E.U16 R9, desc[UR36][R8.64] ;  /* 0x0000002408097981 */ /* 0x000ee2000c1e1500 */
[----:B0-----:R-:W-:-:S06]  /*1020*/  IMAD.WIDE R10, R15, 0x2, R10 ;  /* 0x000000020f0a7825 */ /* 0x001fcc00078e020a */
[----:B------:R-:W4:Y:S01]  /*1030*/  LDG.E.U16 R10, desc[UR36][R10.64] ;  /* 0x000000240a0a7981 */ /* 0x000f22000c1e1500 */
[----:B------:R-:W0:Y:S01]  /*1040*/  S2R R15, SR_TID.Y ;  /* 0x00000000000f7919 */ /* 0x000e220000002200 */
[----:B------:R-:W1:Y:S01]  /*1050*/  S2UR UR6, SR_CgaCtaId ;  /* 0x00000000000679c3 */ /* 0x000e620000008800 */
[----:B------:R-:W-:Y:S01]  /*1060*/  UMOV UR5, 0x400 ;  /* 0x0000040000057882 */ /* 0x000fe20000000000 */
[----:B------:R-:W-:Y:S01]  /*1070*/  IMAD.SHL.U32 R16, R16, 0x10, RZ ;  /* 0x0000001010107824 */ /* 0x000fe200078e00ff */
[----:B------:R-:W-:Y:S01]  /*1080*/  UIADD3 UR5, UPT, UPT, UR5, 0x600, URZ ;  /* 0x0000060005057890 */ /* 0x000fe2000fffe0ff */
[----:B------:R-:W-:-:S03]  /*1090*/  IMAD.IADD R12, R40, 0x1, R51 ;  /* 0x00000001280c7824 */ /* 0x000fc600078e0233 */
[----:B-1----:R-:W-:Y:S01]  /*10a0*/  ULEA UR5, UR6, UR5, 0x18 ;  /* 0x0000000506057291 */ /* 0x002fe2000f8ec0ff */
[----:B0-----:R-:W-:-:S04]  /*10b0*/  IMAD.IADD R16, R16, 0x1, R15 ;  /* 0x0000000110107824 */ /* 0x001fc800078e020f */
[----:B------:R-:W-:Y:S01]  /*10c0*/  IMAD R51, R51, 0x10, R16 ;  /* 0x0000001033337824 */ /* 0x000fe200078e0210 */
[----:B------:R-:W-:-:S04]  /*10d0*/  LEA R12, R12, UR5, 0x1 ;  /* 0x000000050c0c7c11 */ /* 0x000fc8000f8e08ff */
[----:B------:R-:W-:Y:S01]  /*10e0*/  LEA R51, R51, UR7, 0x1 ;  /* 0x0000000733337c11 */ /* 0x000fe2000f8e08ff */
[----:B---3--:R0:W-:Y:S04]  /*10f0*/  STS.U16 [R12], R9 ;  /* 0x000000090c007388 */ /* 0x0081e80000000400 */
[----:B----4-:R0:W-:Y:S04]  /*1100*/  STS.U16 [R51], R10 ;  /* 0x0000000a33007388 */ /* 0x0101e80000000400 */
[----:B--2---:R0:W-:Y:S02]  /*1110*/  @!P1 STS [R2], R13 ;  /* 0x0000000d02009388 */ /* 0x0041e40000000800 */
.L_x_44:
[----:B------:R-:W-:Y:S06]  /*1120*/  BAR.SYNC.DEFER_BLOCKING 0x0 ;  /* 0x0000000000007b1d */ /* 0x000fec0000010000 */
[----:B------:R-:W-:Y:S05]  /*1130*/  @!P0 BRA `(.L_x_49) ;  /* 0x0000000400a48947 */ /* 0x000fea0003800000 */
[----:B------:R-:W2:Y:S02]  /*1140*/  LDCU UR5, c[0x0][0x3b8] ;  /* 0x00007700ff0577ac */ /* 0x000ea40008000800 */
[----:B--2---:R-:W-:-:S04]  /*1150*/  USHF.L.U32 UR5, UR5, 0x4, URZ ;  /* 0x0000000405057899 */ /* 0x004fc800080006ff */
[----:B------:R-:W-:-:S04]  /*1160*/  UISETP.LT.AND UP0, UPT, UR5, 0x10, UPT ;  /* 0x000000100500788c */ /* 0x000fc8000bf01270 */
[----:B------:R-:W-:Y:S02]  /*1170*/  USEL UR6, UR5, 0x10, !UP0 ;  /* 0x0000001005067887 */ /* 0x000fe4000c000000 */
[----:B------:R-:W-:Y:S02]  /*1180*/  UISETP.GE.AND UP0, UPT, UR5, 0x31, UPT ;  /* 0x000000310500788c */ /* 0x000fe4000bf06270 */
[----:B------:R-:W-:Y:S01]  /*1190*/  UIADD3 UR9, UPT, UPT, UR6, -0x1, URZ ;  /* 0xffffffff06097890 */ /* 0x000fe2000fffe0ff */
[----:B------:R-:W-:-:S06]  /*11a0*/  UMOV UR5, URZ ;  /* 0x000000ff00057c82 */ /* 0x000fcc0008000000 */
[----:B------:R-:W-:Y:S05]  /*11b0*/  BRA.U !UP0, `(.L_x_50) ;  /* 0x0000000108c47547 */ /* 0x000fea000b800000 */
[----:B01-3--:R-:W0:Y:S01]  /*11c0*/  S2R R10, SR_LANEID ;  /* 0x00000000000a7919 */ /* 0x00be220000000000 */
[----:B------:R-:W1:Y:S01]  /*11d0*/  S2UR UR6, SR_CgaCtaId ;  /* 0x00000000000679c3 */ /* 0x000e620000008800 */
[----:B------:R-:W-:Y:S02]  /*11e0*/  UMOV UR5, 0x400 ;  /* 0x0000040000057882 */ /* 0x000fe40000000000 */
[----:B------:R-:W-:-:S04]  /*11f0*/  UIADD3 UR5, UPT, UPT, UR5, 0x600, URZ ;  /* 0x0000060005057890 */ /* 0x000fc8000fffe0ff */
[----:B-1----:R-:W-:-:S03]  /*1200*/  ULEA UR8, UR6, UR5, 0x18 ;  /* 0x0000000506087291 */ /* 0x002fc6000f8ec0ff */
[----:B------:R-:W-:Y:S01]  /*1210*/  UMOV UR5, URZ ;  /* 0x000000ff00057c82 */ /* 0x000fe20008000000 */
[----:B------:R-:W-:Y:S01]  /*1220*/  UMOV UR6, URZ ;  /* 0x000000ff00067c82 */ /* 0x000fe20008000000 */
[----:B0-----:R-:W-:Y:S02]  /*1230*/  SHF.R.U32.HI R8, RZ, 0x3, R10 ;  /* 0x00000003ff087819 */ /* 0x001fe4000001160a */
[----:B------:R-:W-:-:S03]  /*1240*/  LOP3.LUT R9, R10, 0x7, RZ, 0xc0, !PT ;  /* 0x000000070a097812 */ /* 0x000fc600078ec0ff */
[----:B------:R-:W-:Y:S01]  /*1250*/  IMAD.SHL.U32 R12, R8, 0x8, RZ ;  /* 0x00000008080c7824 */ /* 0x000fe200078e00ff */
[----:B------:R-:W-:-:S04]  /*1260*/  SHF.R.U32.HI R8, RZ, 0x4, R10 ;  /* 0x00000004ff087819 */ /* 0x000fc8000001160a */
[----:B------:R-:W-:Y:S01]  /*1270*/  LOP3.LUT R9, R12, 0x8, R9, 0xe2, !PT ;  /* 0x000000080c097812 */ /* 0x000fe200078ee209 */
[----:B------:R-:W-:-:S05]  /*1280*/  IMAD.SHL.U32 R8, R8, 0x8, RZ ;  /* 0x0000000808087824 */ /* 0x000fca00078e00ff */
[----:B------:R-:W-:-:S04]  /*1290*/  LEA R8, R9, R8, 0x4 ;  /* 0x0000000809087211 */ /* 0x000fc800078e20ff */
[C---:B------:R-:W-:Y:S01]  /*12a0*/  LEA R43, R8.reuse, UR7, 0x1 ;  /* 0x00000007082b7c11 */ /* 0x040fe2000f8e08ff */
[----:B------:R-:W-:-:S07]  /*12b0*/  IMAD.SHL.U32 R41, R8, 0x2, RZ ;  /* 0x0000000208297824 */ /* 0x000fce00078e00ff */
.L_x_51:
[----:B------:R-:W-:Y:S01]  /*12c0*/  ULEA UR10, UR5, UR8, 0x1 ;  /* 0x00000008050a7291 */ /* 0x000fe2000f8e08ff */
[----:B------:R-:W-:Y:S01]  /*12d0*/  LDSM.16.MT88.4 R28, [R43] ;  /* 0x000000002b1c783b */ /* 0x000fe20000004200 */
[----:B------:R-:W-:Y:S02]  /*12e0*/  UIADD3 UR6, UPT, UPT, UR6, 0x4, URZ ;  /* 0x0000000406067890 */ /* 0x000fe4000fffe0ff */
[----:B------:R-:W-:Y:S02]  /*12f0*/  UIADD3 UR5, UPT, UPT, UR5, 0x40, URZ ;  /* 0x0000004005057890 */ /* 0x000fe4000fffe0ff */
[----:B------:R-:W-:-:S03]  /*1300*/  IMAD.U32 R32, RZ, RZ, UR10 ;  /* 0x0000000aff207e24 */ /* 0x000fc6000f8e00ff */
[----:B------:R-:W0:Y:S01]  /*1310*/  LDSM.16.M88.4 R12, [R41+UR10] ;  /* 0x0000000a290c783b */ /* 0x000e220008000200 */
[----:B------:R-:W-:Y:S01]  /*1320*/  ULEA.HI UR10, UR9, 0x1, URZ, 0x1c ;  /* 0x00000001090a7891 */ /* 0x000fe2000f8fe0ff */
[C-C-:B------:R-:W-:Y:S02]  /*1330*/  IADD3 R8, PT, PT, R41.reuse, 0x20, R32.reuse ;  /* 0x0000002029087810 */ /* 0x140fe40007ffe020 */
[C-C-:B------:R-:W-:Y:S01]  /*1340*/  IADD3 R16, PT, PT, R41.reuse, 0x40, R32.reuse ;  /* 0x0000004029107810 */ /* 0x140fe20007ffe020 */
[----:B------:R-:W-:Y:S01]  /*1350*/  ULOP3.LUT UR10, UR10, 0x1ffffffc, URZ, 0xc0, !UPT ;  /* 0x1ffffffc0a0a7892 */ /* 0x000fe2000f8ec0ff */
[----:B------:R-:W-:Y:S02]  /*1360*/  IADD3 R32, PT, PT, R41, 0x60, R32 ;  /* 0x0000006029207810 */ /* 0x000fe40007ffe020 */
[----:B------:R-:W1:Y:S01]  /*1370*/  LDSM.16.M88.4 R8, [R8] ;  /* 0x000000000808783b */ /* 0x000e620000000200 */
[----:B------:R-:W-:-:S03]  /*1380*/  UISETP.NE.AND UP0, UPT, UR6, UR10, UPT ;  /* 0x0000000a0600728c */ /* 0x000fc6000bf05270 */
[----:B------:R-:W2:Y:S04]  /*1390*/  LDSM.16.M88.4 R16, [R16] ;  /* 0x000000001010783b */ /* 0x000ea80000000200 */
[----:B------:R-:W3:Y:S01]  /*13a0*/  LDSM.16.M88.4 R32, [R32] ;  /* 0x000000002020783b */ /* 0x000ee20000000200 */
[C---:B0-----:R-:W-:Y:S08]  /*13b0*/  HMMA.16816.F32 R20, R12.reuse, R28, R20 ;  /* 0x0000001c0c14723c */ /* 0x041ff00000001814 */
[C---:B------:R-:W-:Y:S08]  /*13c0*/  HMMA.16816.F32 R36, R12.reuse, R30, R36 ;  /* 0x0000001e0c24723c */ /* 0x040ff00000001824 */
[C---:B------:R-:W-:Y:S08]  /*13d0*/  HMMA.16816.F32 R24, R12.reuse, R28, R24 ;  /* 0x0000001c0c18723c */ /* 0x040ff00000001818 */
[----:B------:R-:W-:Y:S08]  /*13e0*/  HMMA.16816.F32 R4, R12, R30, R4 ;  /* 0x0000001e0c04723c */ /* 0x000ff00000001804 */
[C---:B-1----:R-:W-:Y:S08]  /*13f0*/  HMMA.16816.F32 R20, R8.reuse, R28, R20 ;  /* 0x0000001c0814723c */ /* 0x042ff00000001814 */
[C---:B------:R-:W-:Y:S08]  /*1400*/  HMMA.16816.F32 R36, R8.reuse, R30, R36 ;  /* 0x0000001e0824723c */ /* 0x040ff00000001824 */
[C---:B------:R-:W-:Y:S08]  /*1410*/  HMMA.16816.F32 R24, R8.reuse, R28, R24 ;  /* 0x0000001c0818723c */ /* 0x040ff00000001818 */
[----:B------:R-:W-:Y:S08]  /*1420*/  HMMA.16816.F32 R4, R8, R30, R4 ;  /* 0x0000001e0804723c */ /* 0x000ff00000001804 */
[C---:B--2---:R-:W-:Y:S08]  /*1430*/  HMMA.16816.F32 R20, R16.reuse, R28, R20 ;  /* 0x0000001c1014723c */ /* 0x044ff00000001814 */
[C---:B------:R-:W-:Y:S08]  /*1440*/  HMMA.16816.F32 R36, R16.reuse, R30, R36 ;  /* 0x0000001e1024723c */ /* 0x040ff00000001824 */
[C---:B------:R-:W-:Y:S08]  /*1450*/  HMMA.16816.F32 R24, R16.reuse, R28, R24 ;  /* 0x0000001c1018723c */ /* 0x040ff00000001818 */
[----:B------:R-:W-:Y:S08]  /*1460*/  HMMA.16816.F32 R4, R16, R30, R4 ;  /* 0x0000001e1004723c */ /* 0x000ff00000001804 */
[C---:B---3--:R-:W-:Y:S08]  /*1470*/  HMMA.16816.F32 R20, R32.reuse, R28, R20 ;  /* 0x0000001c2014723c */ /* 0x048ff00000001814 */
[C---:B------:R-:W-:Y:S08]  /*1480*/  HMMA.16816.F32 R36, R32.reuse, R30, R36 ;  /* 0x0000001e2024723c */ /* 0x040ff00000001824 */
[C---:B------:R-:W-:Y:S08]  /*1490*/  HMMA.16816.F32 R24, R32.reuse, R28, R24 ;  /* 0x0000001c2018723c */ /* 0x040ff00000001818 */
[----:B------:R-:W-:Y:S01]  /*14a0*/  HMMA.16816.F32 R4, R32, R30, R4 ;  /* 0x0000001e2004723c */ /* 0x000fe20000001804 */
[----:B------:R-:W-:-:S04]  /*14b0*/  NOP ;  /* 0x0000000000007918 */ /* 0x000fc80000000000 */
[----:B------:R-:W-:-:S15]  /*14c0*/  BRA.U UP0, `(.L_x_51) ;  /* 0xfffffffd007c7547 */ /* 0x000fde000b83ffff */
.L_x_50:
[----:B------:R-:W-:-:S04]  /*14d0*/  ULEA.HI UR9, UR9, 0x1, URZ, 0x1c ;  /* 0x0000000109097891 */ /* 0x000fc8000f8fe0ff */
[----:B------:R-:W-:-:S04]  /*14e0*/  ULOP3.LUT UR9, UR9, 0x3, URZ, 0xc0, !UPT ;  /* 0x0000000309097892 */ /* 0x000fc8000f8ec0ff */
[----:B------:R-:W-:-:S09]  /*14f0*/  UISETP.NE.AND UP0, UPT, UR9, URZ, UPT ;  /* 0x000000ff0900728c */ /* 0x000fd2000bf05270 */
[----:B------:R-:W-:Y:S05]  /*1500*/  BRA.U !UP0, `(.L_x_49) ;  /* 0x0000000108b07547 */ /* 0x000fea000b800000 */
[----:B-1----:R-:W0:Y:S01]  /*1510*/  S2R R8, SR_LANEID ;  /* 0x0000000000087919 */ /* 0x002e220000000000 */
[----:B------:R-:W1:Y:S01]  /*1520*/  S2UR UR8, SR_CgaCtaId ;  /* 0x00000000000879c3 */ /* 0x000e620000008800 */
[----:B------:R-:W-:Y:S01]  /*1530*/  UMOV UR6, 0x400 ;  /* 0x0000040000067882 */ /* 0x000fe20000000000 */
[----:B------:R-:W-:Y:S02]  /*1540*/  UISETP.NE.AND UP0, UPT, UR9, 0x1, UPT ;  /* 0x000000010900788c */ /* 0x000fe4000bf05270 */
[----:B------:R-:W-:-:S04]  /*1550*/  UIADD3 UR6, UPT, UPT, UR6, 0x600, URZ ;  /* 0x0000060006067890 */ /* 0x000fc8000fffe0ff */
[----:B-1----:R-:W-:-:S04]  /*1560*/  ULEA UR6, UR8, UR6, 0x18 ;  /* 0x0000000608067291 */ /* 0x002fc8000f8ec0ff */
[----:B------:R-:W-:Y:S01]  /*1570*/  ULEA UR5, UR5, UR6, 0x1 ;  /* 0x0000000605057291 */ /* 0x000fe2000f8e08ff */
[--C-:B0-----:R-:W-:Y:S02]  /*1580*/  SHF.R.U32.HI R9, RZ, 0x3, R8.reuse ;  /* 0x00000003ff097819 */ /* 0x101fe40000011608 */
[----:B---3--:R-:W-:Y:S02]  /*1590*/  LOP3.LUT R10, R8, 0x7, RZ, 0xc0, !PT ;  /* 0x00000007080a7812 */ /* 0x008fe400078ec0ff */
[----:B------:R-:W-:Y:S01]  /*15a0*/  SHF.R.U32.HI R8, RZ, 0x4, R8 ;  /* 0x00000004ff087819 */ /* 0x000fe20000011608 */
[----:B------:R-:W-:-:S04]  /*15b0*/  IMAD.SHL.U32 R9, R9, 0x8, RZ ;  /* 0x0000000809097824 */ /* 0x000fc800078e00ff */
[----:B------:R-:W-:Y:S01]  /*15c0*/  IMAD.SHL.U32 R8, R8, 0x8, RZ ;  /* 0x0000000808087824 */ /* 0x000fe200078e00ff */
[----:B------:R-:W-:-:S05]  /*15d0*/  LOP3.LUT R9, R9, 0x8, R10, 0xe2, !PT ;  /* 0x0000000809097812 */ /* 0x000fca00078ee20a */
[----:B------:R-:W-:-:S05]  /*15e0*/  IMAD R8, R9, 0x10, R8 ;  /* 0x0000001009087824 */ /* 0x000fca00078e0208 */
[C---:B------:R-:W-:Y:S02]  /*15f0*/  LEA R32, R8.reuse, UR5, 0x1 ;  /* 0x0000000508207c11 */ /* 0x040fe4000f8e08ff */
[----:B------:R-:W-:-:S04]  /*1600*/  LEA R9, R8, UR7, 0x1 ;  /* 0x0000000708097c11 */ /* 0x000fc8000f8e08ff */
[----:B------:R-:W-:Y:S04]  /*1610*/  LDSM.16.M88.4 R32, [R32] ;  /* 0x000000002020783b */ /* 0x000fe80000000200 */
[----:B------:R-:W0:Y:S02]  /*1620*/  LDSM.16.MT88.4 R28, [R9] ;  /* 0x00000000091c783b */ /* 0x000e240000004200 */
[C---:B0-----:R-:W-:Y:S08]  /*1630*/  HMMA.16816.F32 R20, R32.reuse, R28, R20 ;  /* 0x0000001c2014723c */ /* 0x041ff00000001814 */
[C---:B------:R-:W-:Y:S08]  /*1640*/  HMMA.16816.F32 R36, R32.reuse, R30, R36 ;  /* 0x0000001e2024723c */ /* 0x040ff00000001824 */
[C---:B------:R-:W-:Y:S08]  /*1650*/  HMMA.16816.F32 R24, R32.reuse, R28, R24 ;  /* 0x0000001c2018723c */ /* 0x040ff00000001818 */
        /* <DEDUP_REMOVED lines=8> */
[C---:B0-----:R-:W-:Y:S08]  /*16e0*/  HMMA.16816.F32 R20, R32.reuse, R28, R20 ;  /* 0x0000001c2014723c */ /* 0x041ff00000001814 */
[C---:B------:R-:W-:Y:S08]  /*16f0*/  HMMA.16816.F32 R36, R32.reuse, R30, R36 ;  /* 0x0000001e2024723c */ /* 0x040ff00000001824 */
[C---:B------:R-:W-:Y:S08]  /*1700*/  HMMA.16816.F32 R24, R32.reuse, R28, R24 ;  /* 0x0000001c2018723c */ /* 0x040ff00000001818 */
[----:B------:R-:W-:Y:S01]  /*1710*/  HMMA.16816.F32 R4, R32, R30, R4 ;  /* 0x0000001e2004723c */ /* 0x000fe20000001804 */
[----:B------:R-:W-:-:S04]  /*1720*/  NOP ;  /* 0x0000000000007918 */ /* 0x000fc80000000000 */
[----:B------:R-:W-:-:S15]  /*1730*/  BRA.U !UP0, `(.L_x_49) ;  /* 0x0000000108247547 */ /* 0x000fde000b800000 */
[----:B------:R-:W-:Y:S01]  /*1740*/  UIADD3 UR5, UPT, UPT, UR5, 0x40, URZ ;  /* 0x0000004005057890 */ /* 0x000fe2000fffe0ff */
[----:B------:R-:W-:Y:S05]  /*1750*/  LDSM.16.MT88.4 R28, [R9] ;  /* 0x00000000091c783b */ /* 0x000fea0000004200 */
[----:B------:R-:W-:-:S06]  /*1760*/  LEA R32, R8, UR5, 0x1 ;  /* 0x0000000508207c11 */ /* 0x000fcc000f8e08ff */
[----:B------:R-:W0:Y:S02]  /*1770*/  LDSM.16.M88.4 R32, [R32] ;  /* 0x000000002020783b */ /* 0x000e240000000200 */
[C---:B0-----:R-:W-:Y:S08]  /*1780*/  HMMA.16816.F32 R20, R32.reuse, R28, R20 ;  /* 0x0000001c2014723c */ /* 0x041ff00000001814 */
[C---:B------:R-:W-:Y:S08]  /*1790*/  HMMA.16816.F32 R36, R32.reuse, R30, R36 ;  /* 0x0000001e2024723c */ /* 0x040ff00000001824 */
[C---:B------:R-:W-:Y:S08]  /*17a0*/  HMMA.16816.F32 R24, R32.reuse, R28, R24 ;  /* 0x0000001c2018723c */ /* 0x040ff00000001818 */
[----:B------:R-:W-:-:S15]  /*17b0*/  HMMA.16816.F32 R4, R32, R30, R4 ;  /* 0x0000001e2004723c */ /* 0x000fde0000001804 */
[----:B------:R-:W-:-:S05]  /*17c0*/  NOP ;  /* 0x0000000000007918 */ /* 0x000fca0000000000 */
.L_x_49:
[----:B------:R-:W2:Y:S01]  /*17d0*/  LDCU UR38, c[0x0][0x3b8] ;  /* 0x00007700ff2677ac */ /* 0x000ea20008000800 */
[----:B------:R-:W4:Y:S01]  /*17e0*/  LDCU UR6, c[0x0][0x3a4] ;  /* 0x00007480ff0677ac */ /* 0x000f220008000800 */
[----:B--2---:R-:W-:-:S04]  /*17f0*/  USHF.L.U32 UR5, UR38, 0x4, URZ ;  /* 0x0000000426057899 */ /* 0x004fc800080006ff */
[----:B------:R-:W-:-:S04]  /*1800*/  UIADD3 UR4, UPT, UPT, UR5, UR4, URZ ;  /* 0x0000000405047290 */ /* 0x000fc8000fffe0ff */
[----:B----4-:R-:W-:-:S09]  /*1810*/  UISETP.GE.AND UP0, UPT, UR4, UR6, UPT ;  /* 0x000000060400728c */ /* 0x010fd2000bf06270 */
[----:B------:R-:W-:Y:S05]  /*1820*/  BRA.U !UP0, `(.L_x_52) ;  /* 0xffffffe9088c7547 */ /* 0x000fea000b83ffff */
[----:B------:R-:W2:Y:S01]  /*1830*/  S2R R3, SR_LANEID ;  /* 0x0000000000037919 */ /* 0x000ea20000000000 */
[----:B------:R-:W4:Y:S01]  /*1840*/  S2UR UR5, SR_CgaCtaId ;  /* 0x00000000000579c3 */ /* 0x000f220000008800 */
[----:B------:R-:W-:Y:S01]  /*1850*/  UMOV UR4, 0x400 ;  /* 0x0000040000047882 */ /* 0x000fe20000000000 */
[----:B------:R-:W-:Y:S01]  /*1860*/  BSSY.RECONVERGENT B6, `(.L_x_53) ;  /* 0x000002b000067945 */ /* 0x000fe20003800200 */
[----:B------:R-:W-:-:S04]  /*1870*/  UIADD3 UR4, UPT, UPT, UR4, 0x600, URZ ;  /* 0x0000060004047890 */ /* 0x000fc8000fffe0ff */
[----:B----4-:R-:W-:-:S04]  /*1880*/  ULEA UR4, UR5, UR4, 0x18 ;  /* 0x0000000405047291 */ /* 0x010fc8000f8ec0ff */
[----:B------:R-:W-:Y:S01]  /*1890*/  ULEA UR4, UR38, UR4, 0x9 ;  /* 0x0000000426047291 */ /* 0x000fe2000f8e48ff */
[----:B--2---:R-:W-:-:S03]  /*18a0*/  SHF.R.U32.HI R0, RZ, 0x2, R3 ;  /* 0x00000002ff007819 */ /* 0x004fc60000011603 */
[----:B------:R-:W-:Y:S01]  /*18b0*/  ULEA UR38, UR38, UR4, 0x9 ;  /* 0x0000000426267291 */ /* 0x000fe2000f8e48ff */
[----:B------:R-:W-:-:S05]  /*18c0*/  LOP3.LUT R3, R3, 0x3, RZ, 0xc0, !PT ;  /* 0x0000000303037812 */ /* 0x000fca00078ec0ff */
[----:B------:R-:W-:-:S05]  /*18d0*/  IMAD R0, R0, 0x8, R3 ;  /* 0x0000000800007824 */ /* 0x000fca00078e0203 */
[----:B------:R-:W-:-:S05]  /*18e0*/  LEA R0, R0, UR38, 0x3 ;  /* 0x0000002600007c11 */ /* 0x000fca000f8e18ff */
[----:B-1-3--:R-:W1:Y:S04]  /*18f0*/  LDS.64 R18, [R0] ;  /* 0x0000000000127984 */ /* 0x00ae680000000a00 */
[----:B0-----:R-:W0:Y:S04]  /*1900*/  LDS.64 R10, [R0+0x20] ;  /* 0x00002000000a7984 */ /* 0x001e280000000a00 */
[----:B------:R-:W2:Y:S04]  /*1910*/  LDS.64 R40, [R0+0x220] ;  /* 0x0002200000287984 */ /* 0x000ea80000000a00 */
[----:B------:R-:W3:Y:S01]  /*1920*/  LDS.64 R8, [R0+0x200] ;  /* 0x0002000000087984 */ /* 0x000ee20000000a00 */
[--C-:B-1----:R-:W-:Y:S01]  /*1930*/  FADD R16, R20, R18.reuse ;  /* 0x0000001214107221 */ /* 0x102fe20000000000 */
[----:B------:R-:W-:Y:S01]  /*1940*/  FADD R18, R24, R18 ;  /* 0x0000001218127221 */ /* 0x000fe20000000000 */
[--C-:B------:R-:W-:Y:S01]  /*1950*/  FADD R17, R21, R19.reuse ;  /* 0x0000001315117221 */ /* 0x100fe20000000000 */
[----:B------:R-:W-:Y:S01]  /*1960*/  FADD R19, R25, R19 ;  /* 0x0000001319137221 */ /* 0x000fe20000000000 */
[--C-:B0-----:R-:W-:Y:S01]  /*1970*/  FADD R24, R36, R10.reuse ;  /* 0x0000000a24187221 */ /* 0x101fe20000000000 */
[--C-:B------:R-:W-:Y:S01]  /*1980*/  FADD R25, R37, R11.reuse ;  /* 0x0000000b25197221 */ /* 0x100fe20000000000 */
[----:B------:R-:W-:Y:S01]  /*1990*/  FADD R36, R4, R10 ;  /* 0x0000000a04247221 */ /* 0x000fe20000000000 */
[----:B------:R-:W-:Y:S01]  /*19a0*/  FADD R37, R5, R11 ;  /* 0x0000000b05257221 */ /* 0x000fe20000000000 */
[----:B--2---:R-:W-:Y:S01]  /*19b0*/  FADD R38, R38, R40 ;  /* 0x0000002826267221 */ /* 0x004fe20000000000 */
[----:B------:R-:W-:Y:S01]  /*19c0*/  BAR.SYNC.DEFER_BLOCKING 0x0 ;  /* 0x0000000000007b1d */ /* 0x000fe20000010000 */
[----:B------:R-:W-:Y:S01]  /*19d0*/  FSETP.NEU.AND P0, PT, R16, R24, PT ;  /* 0x000000181000720b */ /* 0x000fe20003f0d000 */
[----:B------:R-:W-:Y:S01]  /*19e0*/  FADD R39, R39, R41 ;  /* 0x0000002927277221 */ /* 0x000fe20000000000 */
[--C-:B---3--:R-:W-:Y:S01]  /*19f0*/  FADD R22, R22, R8.reuse ;  /* 0x0000000816167221 */ /* 0x108fe20000000000 */
[----:B------:R-:W-:Y:S01]  /*1a00*/  FADD R26, R26, R8 ;  /* 0x000000081a1a7221 */ /* 0x000fe20000000000 */
[--C-:B------:R-:W-:Y:S01]  /*1a10*/  FADD R23, R23, R9.reuse ;  /* 0x0000000917177221 */ /* 0x100fe20000000000 */
[----:B------:R-:W-:Y:S01]  /*1a20*/  FADD R27, R27, R9 ;  /* 0x000000091b1b7221 */ /* 0x000fe20000000000 */
[----:B------:R-:W-:Y:S01]  /*1a30*/  FADD R40, R6, R40 ;  /* 0x0000002806287221 */ /* 0x000fe20000000000 */
[----:B------:R-:W-:-:S06]  /*1a40*/  FADD R41, R7, R41 ;  /* 0x0000002907297221 */ /* 0x000fcc0000000000 */
        /* <DEDUP_REMOVED lines=9> */
.L_x_55:
[----:B------:R-:W0:Y:S01]  /*1ae0*/  LDC.64 R4, c[0x0][0x3a8] ;  /* 0x0000ea00ff047b82 */ /* 0x000e220000000a00 */
[----:B------:R-:W-:-:S05]  /*1af0*/  IMAD.MOV.U32 R3, RZ, RZ, -0x1 ;  /* 0xffffffffff037424 */ /* 0x000fca00078e00ff */
[----:B0-----:R0:W-:Y:S02]  /*1b00*/  STG.E desc[UR36][R4.64], R3 ;  /* 0x0000000304007986 */ /* 0x0011e4000c101924 */
.L_x_54:
[----:B------:R-:W-:Y:S05]  /*1b10*/  BSYNC.RECONVERGENT B6 ;  /* 0x0000000000067941 */ /* 0x000fea0003800200 */
.L_x_53:
[----:B------:R-:W-:Y:S01]  /*1b20*/  FSETP.NEU.AND P0, PT, R18, R36, PT ;  /* 0x000000241200720b */ /* 0x000fe20003f0d000 */
[----:B------:R-:W-:-:S12]  /*1b30*/  BSSY.RECONVERGENT B6, `(.L_x_56) ;  /* 0x000000d000067945 */ /* 0x000fd80003800200 */
[----:B------:R-:W-:Y:S05]  /*1b40*/  @!P0 BRA `(.L_x_57) ;  /* 0x00000000002c8947 */ /* 0x000fea0003800000 */
[----:B------:R-:W-:Y:S01]  /*1b50*/  MOV R0, 0x10 ;  /* 0x0000001000007802 */ /* 0x000fe20000000f00 */
[----:B------:R-:W0:Y:S01]  /*1b60*/  LDCU.64 UR4, c[0x4][0x8] ;  /* 0x01000100ff0477ac */ /* 0x000e220008000a00 */
[----:B------:R-:W-:Y:S02]  /*1b70*/  CS2R R6, SRZ ;  /* 0x0000000000067805 */ /* 0x000fe4000001ff00 */
[----:B------:R1:W2:Y:S01]  /*1b80*/  LDC.64 R8, c[0x4][R0] ;  /* 0x0100000000087b82 */ /* 0x0002a20000000a00 */
[----:B0-----:R-:W-:Y:S02]  /*1b90*/  IMAD.U32 R4, RZ, RZ, UR4 ;  /* 0x00000004ff047e24 */ /* 0x001fe4000f8e00ff */
[----:B-1----:R-:W-:-:S07]  /*1ba0*/  IMAD.U32 R5, RZ, RZ, UR5 ;  /* 0x00000005ff057e24 */ /* 0x002fce000f8e00ff */
[----:B------:R-:W-:-:S07]  /*1bb0*/  LEPC R20, `(.L_x_58) ;  /* 0x000000001014794e */ /* 0x000fce0000000000 */
[----:B--2---:R-:W-:Y:S05]  /*1bc0*/  CALL.ABS.NOINC R8 ;  /* 0x0000000008007343 */ /* 0x004fea0003c00000 */
.L_x_58:
[----:B------:R-:W0:Y:S01]  /*1bd0*/  LDC.64 R4, c[0x0][0x3a8] ;  /* 0x0000ea00ff047b82 */ /* 0x000e220000000a00 */
[----:B------:R-:W-:-:S05]  /*1be0*/  IMAD.MOV.U32 R3, RZ, RZ, 0x1 ;  /* 0x00000001ff037424 */ /* 0x000fca00078e00ff */
[----:B0-----:R1:W-:Y:S02]  /*1bf0*/  STG.E desc[UR36][R4.64], R3 ;  /* 0x0000000304007986 */ /* 0x0013e4000c101924 */
.L_x_57:
[----:B------:R-:W-:Y:S05]  /*1c00*/  BSYNC.RECONVERGENT B6 ;  /* 0x0000000000067941 */ /* 0x000fea0003800200 */
.L_x_56:
[----:B------:R-:W-:Y:S01]  /*1c10*/  FSETP.NEU.AND P0, PT, R17, R25, PT ;  /* 0x000000191100720b */ /* 0x000fe20003f0d000 */
[----:B------:R-:W-:-:S12]  /*1c20*/  BSSY.RECONVERGENT B6, `(.L_x_59) ;  /* 0x000000d000067945 */ /* 0x000fd80003800200 */
[----:B------:R-:W-:Y:S05]  /*1c30*/  @!P0 BRA `(.L_x_60) ;  /* 0x00000000002c8947 */ /* 0x000fea0003800000 */
[----:B------:R-:W-:Y:S01]  /*1c40*/  MOV R0, 0x10 ;  /* 0x0000001000007802 */ /* 0x000fe20000000f00 */
[----:B------:R-:W0:Y:S01]  /*1c50*/  LDCU.64 UR4, c[0x4][URZ] ;  /* 0x01000000ff0477ac */ /* 0x000e220008000a00 */
[----:B------:R-:W-:Y:S02]  /*1c60*/  CS2R R6, SRZ ;  /* 0x0000000000067805 */ /* 0x000fe4000001ff00 */
[----:B------:R2:W3:Y:S01]  /*1c70*/  LDC.64 R8, c[0x4][R0] ;  /* 0x0100000000087b82 */ /* 0x0004e20000000a00 */
[----:B01----:R-:W-:Y:S01]  /*1c80*/  IMAD.U32 R4, RZ, RZ, UR4 ;  /* 0x00000004ff047e24 */ /* 0x003fe2000f8e00ff */
[----:B--2---:R-:W-:-:S07]  /*1c90*/  MOV R5, UR5 ;  /* 0x0000000500057c02 */ /* 0x004fce0008000f00 */
[----:B------:R-:W-:-:S07]  /*1ca0*/  LEPC R20, `(.L_x_61) ;  /* 0x000000001014794e */ /* 0x000fce0000000000 */
[----:B---3--:R-:W-:Y:S05]  /*1cb0*/  CALL.ABS.NOINC R8 ;  /* 0x0000000008007343 */ /* 0x008fea0003c00000 */
.L_x_61:
[----:B------:R-:W0:Y:S01]  /*1cc0*/  LDC.64 R4, c[0x0][0x3a8] ;  /* 0x0000ea00ff047b82 */ /* 0x000e220000000a00 */
[----:B------:R-:W-:-:S05]  /*1cd0*/  IMAD.MOV.U32 R3, RZ, RZ, -0x1 ;  /* 0xffffffffff037424 */ /* 0x000fca00078e00ff */
[----:B0-----:R2:W-:Y:S02]  /*1ce0*/  STG.E desc[UR36][R4.64], R3 ;  /* 0x0000000304007986 */ /* 0x0015e4000c101924 */
.L_x_60:
[----:B------:R-:W-:Y:S05]  /*1cf0*/  BSYNC.RECONVERGENT B6 ;  /* 0x0000000000067941 */ /* 0x000fea0003800200 */
.L_x_59:
[----:B------:R-:W-:Y:S01]  /*1d00*/  FSETP.NEU.AND P0, PT, R19, R37, PT ;  /* 0x000000251300720b */ /* 0x000fe20003f0d000 */
[----:B------:R-:W-:-:S12]  /*1d10*/  BSSY.RECONVERGENT B6, `(.L_x_62) ;  /* 0x000000d000067945 */ /* 0x000fd80003800200 */
[----:B------:R-:W-:Y:S05]  /*1d20*/  @!P0 BRA `(.L_x_63) ;  /* 0x00000000002c8947 */ /* 0x000fea0003800000 */
[----:B------:R-:W-:Y:S01]  /*1d30*/  MOV R0, 0x10 ;  /* 0x0000001000007802 */ /* 0x000fe20000000f00 */
[----:B------:R-:W0:Y:S01]  /*1d40*/  LDCU.64 UR4, c[0x4][0x8] ;  /* 0x01000100ff0477ac */ /* 0x000e220008000a00 */
[----:B------:R-:W-:Y:S02]  /*1d50*/  CS2R R6, SRZ ;  /* 0x0000000000067805 */ /* 0x000fe4000001ff00 */
[----:B------:R3:W4:Y:S01]  /*1d60*/  LDC.64 R8, c[0x4][R0] ;  /* 0x0100000000087b82 */ /* 0x0007220000000a00 */
[----:B012---:R-:W-:Y:S02]  /*1d70*/  IMAD.U32 R4, RZ, RZ, UR4 ;  /* 0x00000004ff047e24 */ /* 0x007fe4000f8e00ff */
[----:B---3--:R-:W-:-:S07]  /*1d80*/  IMAD.U32 R5, RZ, RZ, UR5 ;  /* 0x00000005ff057e24 */ /* 0x008fce000f8e00ff */
[----:B------:R-:W-:-:S07]  /*1d90*/  LEPC R20, `(.L_x_64) ;  /* 0x000000001014794e */ /* 0x000fce0000000000 */
[----:B----4-:R-:W-:Y:S05]  /*1da0*/  CALL.ABS.NOINC R8 ;  /* 0x0000000008007343 */ /* 0x010fea0003c00000 */
.L_x_64:
[----:B------:R-:W0:Y:S01]  /*1db0*/  LDC.64 R4, c[0x0][0x3a8] ;  /* 0x0000ea00ff047b82 */ /* 0x000e220000000a00 */
[----:B------:R-:W-:-:S05]  /*1dc0*/  IMAD.MOV.U32 R3, RZ, RZ, 0x1 ;  /* 0x00000001ff037424 */ /* 0x000fca00078e00ff */
[----:B0-----:R3:W-:Y:S02]  /*1dd0*/  STG.E desc[UR36][R4.64], R3 ;  /* 0x0000000304007986 */ /* 0x0017e4000c101924 */
.L_x_63:
[----:B------:R-:W-:Y:S05]  /*1de0*/  BSYNC.RECONVERGENT B6 ;  /* 0x0000000000067941 */ /* 0x000fea0003800200 */
.L_x_62:
[----:B------:R-:W-:Y:S01]  /*1df0*/  FSETP.NEU.AND P0, PT, R22, R38, PT ;  /* 0x000000261600720b */ /* 0x000fe20003f0d000 */
[----:B------:R-:W-:-:S12]  /*1e00*/  BSSY.RECONVERGENT B6, `(.L_x_65) ;  /* 0x000000d000067945 */ /* 0x000fd80003800200 */
[----:B------:R-:W-:Y:S05]  /*1e10*/  @!P0 BRA `(.L_x_66) ;  /* 0x00000000002c8947 */ /* 0x000fea0003800000 */
[----:B------:R-:W-:Y:S01]  /*1e20*/  MOV R0, 0x10 ;  /* 0x0000001000007802 */ /* 0x000fe20000000f00 */
[----:B------:R-:W0:Y:S01]  /*1e30*/  LDCU.64 UR4, c[0x4][URZ] ;  /* 0x01000000ff0477ac */ /* 0x000e220008000a00 */
[----:B------:R-:W-:Y:S02]  /*1e40*/  CS2R R6, SRZ ;  /* 0x0000000000067805 */ /* 0x000fe4000001ff00 */
[----:B------:R4:W4:Y:S01]  /*1e50*/  LDC.64 R8, c[0x4][R0] ;  /* 0x0100000000087b82 */ /* 0x0009220000000a00 */
[----:B0123--:R-:W-:Y:S02]  /*1e60*/  IMAD.U32 R4, RZ, RZ, UR4 ;  /* 0x00000004ff047e24 */ /* 0x00ffe4000f8e00ff */
[----:B------:R-:W-:-:S07]  /*1e70*/  IMAD.U32 R5, RZ, RZ, UR5 ;  /* 0x00000005ff057e24 */ /* 0x000fce000f8e00ff */
[----:B------:R-:W-:-:S07]  /*1e80*/  LEPC R20, `(.L_x_67) ;  /* 0x000000001014794e */ /* 0x000fce0000000000 */
[----:B----4-:R-:W-:Y:S05]  /*1e90*/  CALL.ABS.NOINC R8 ;  /* 0x0000000008007343 */ /* 0x010fea0003c00000 */
.L_x_67:
[----:B------:R-:W0:Y:S01]  /*1ea0*/  LDC.64 R4, c[0x0][0x3a8] ;  /* 0x0000ea00ff047b82 */ /* 0x000e220000000a00 */
[----:B------:R-:W-:-:S05]  /*1eb0*/  MOV R3, 0xffffffff ;  /* 0xffffffff00037802 */ /* 0x000fca0000000f00 */
[----:B0-----:R4:W-:Y:S02]  /*1ec0*/  STG.E desc[UR36][R4.64], R3 ;  /* 0x0000000304007986 */ /* 0x0019e4000c101924 */
.L_x_66:
[----:B------:R-:W-:Y:S05]  /*1ed0*/  BSYNC.RECONVERGENT B6 ;  /* 0x0000000000067941 */ /* 0x000fea0003800200 */
.L_x_65:
[----:B------:R-:W-:Y:S01]  /*1ee0*/  FSETP.NEU.AND P0, PT, R26, R40, PT ;  /* 0x000000281a00720b */ /* 0x000fe20003f0d000 */
[----:B------:R-:W-:-:S12]  /*1ef0*/  BSSY.RECONVERGENT B6, `(.L_x_68) ;  /* 0x000000d000067945 */ /* 0x000fd80003800200 */
[----:B------:R-:W-:Y:S05]  /*1f00*/  @!P0 BRA `(.L_x_69) ;  /* 0x00000000002c8947 */ /* 0x000fea0003800000 */
[----:B------:R-:W-:Y:S01]  /*1f10*/  MOV R0, 0x10 ;  /* 0x0000001000007802 */ /* 0x000fe20000000f00 */
[----:B------:R-:W0:Y:S01]  /*1f20*/  LDCU.64 UR4, c[0x4][0x8] ;  /* 0x01000100ff0477ac */ /* 0x000e220008000a00 */
[----:B------:R-:W-:Y:S02]  /*1f30*/  CS2R R6, SRZ ;  /* 0x0000000000067805 */ /* 0x000fe4000001ff00 */
[----:B------:R0:W0:Y:S02]  /*1f40*/  LDC.64 R8, c[0x4][R0] ;  /* 0x0100000000087b82 */ /* 0x0000240000000a00 */
[----:B01234-:R-:W-:Y:S02]  /*1f50*/  IMAD.U32 R4, RZ, RZ, UR4 ;  /* 0x00000004ff047e24 */ /* 0x01ffe4000f8e00ff */
[----:B------:R-:W-:-:S07]  /*1f60*/  IMAD.U32 R5, RZ, RZ, UR5 ;  /* 0x00000005ff057e24 */ /* 0x000fce000f8e00ff */
[----:B------:R-:W-:-:S07]  /*1f70*/  LEPC R20, `(.L_x_70) ;  /* 0x000000001014794e */ /* 0x000fce0000000000 */
[----:B------:R-:W-:Y:S05]  /*1f80*/  CALL.ABS.NOINC R8 ;  /* 0x0000000008007343 */ /* 0x000fea0003c00000 */
.L_x_70:
[----:B------:R-:W0:Y:S01]  /*1f90*/  LDC.64 R4, c[0x0][0x3a8] ;  /* 0x0000ea00ff047b82 */ /* 0x000e220000000a00 */
[----:B------:R-:W-:-:S05]  /*1fa0*/  IMAD.MOV.U32 R3, RZ, RZ, 0x1 ;  /* 0x00000001ff037424 */ /* 0x000fca00078e00ff */
[----:B0-----:R0:W-:Y:S02]  /*1fb0*/  STG.E desc[UR36][R4.64], R3 ;  /* 0x0000000304007986 */ /* 0x0011e4000c101924 */
.L_x_69:
[----:B------:R-:W-:Y:S05]  /*1fc0*/  BSYNC.RECONVERGENT B6 ;  /* 0x0000000000067941 */ /* 0x000fea0003800200 */
.L_x_68:
        /* <DEDUP_REMOVED lines=11> */
.L_x_73:
[----:B------:R-:W0:Y:S01]  /*2080*/  LDC.64 R4, c[0x0][0x3a8] ;  /* 0x0000ea00ff047b82 */ /* 0x000e220000000a00 */
[----:B------:R-:W-:-:S05]  /*2090*/  IMAD.MOV.U32 R3, RZ, RZ, -0x1 ;  /* 0xffffffffff037424 */ /* 0x000fca00078e00ff */
[----:B0-----:R0:W-:Y:S02]  /*20a0*/  STG.E desc[UR36][R4.64], R3 ;  /* 0x0000000304007986 */ /* 0x0011e4000c101924 */
.L_x_72:
[----:B------:R-:W-:Y:S05]  /*20b0*/  BSYNC.RECONVERGENT B6 ;  /* 0x0000000000067941 */ /* 0x000fea0003800200 */
.L_x_71:
[----:B------:R-:W-:-:S13]  /*20c0*/  FSETP.NEU.AND P0, PT, R27, R41, PT ;  /* 0x000000291b00720b */ /* 0x000fda0003f0d000 */
        /* <DEDUP_REMOVED lines=9> */
.L_x_75:
[----:B------:R-:W0:Y:S01]  /*2160*/  LDC.64 R4, c[0x0][0x3a8] ;  /* 0x0000ea00ff047b82 */ /* 0x000e220000000a00 */
[----:B------:R-:W-:-:S05]  /*2170*/  IMAD.MOV.U32 R3, RZ, RZ, 0x1 ;  /* 0x00000001ff037424 */ /* 0x000fca00078e00ff */
[----:B0-----:R0:W-:Y:S02]  /*2180*/  STG.E desc[UR36][R4.64], R3 ;  /* 0x0000000304007986 */ /* 0x0011e4000c101924 */
.L_x_74:
[----:B------:R-:W-:Y:S05]  /*2190*/  WARPSYNC.ALL ;  /* 0x0000000000007948 */ /* 0x000fea0003800000 */
[----:B01234-:R-:W0:Y:S08]  /*21a0*/  LDC.64 R4, c[0x0][0x3a8] ;  /* 0x0000ea00ff047b82 */ /* 0x01fe300000000a00 */
[----:B------:R-:W-:Y:S06]  /*21b0*/  BAR.SYNC.DEFER_BLOCKING 0x0 ;  /* 0x0000000000007b1d */ /* 0x000fec0000010000 */
[----:B0-----:R-:W2:Y:S02]  /*21c0*/  LDG.E R4, desc[UR36][R4.64] ;  /* 0x0000002404047981 */ /* 0x001ea4000c1e1900 */
[----:B--2---:R-:W-:-:S13]  /*21d0*/  ISETP.NE.AND P0, PT, R4, 0x1, PT ;  /* 0x000000010400780c */ /* 0x004fda0003f05270 */
[----:B------:R-:W-:Y:S05]  /*21e0*/  @!P0 BRA `(.L_x_76) ;  /* 0x0000000800f88947 */ /* 0x000fea0003800000 */
[----:B------:R-:W-:-:S13]  /*21f0*/  ISETP.NE.AND P0, PT, R4, -0x1, PT ;  /* 0xffffffff0400780c */ /* 0x000fda0003f05270 */
[----:B------:R-:W-:Y:S05]  /*2200*/  @P0 BRA `(.L_x_77) ;  /* 0x0000001400dc0947 */ /* 0x000fea0003800000 */
[----:B------:R-:W0:Y:S01]  /*2210*/  S2R R0, SR_LANEID ;  /* 0x0000000000007919 */ /* 0x000e220000000000 */
[----:B------:R-:W1:Y:S01]  /*2220*/  S2UR UR5, SR_CgaCtaId ;  /* 0x00000000000579c3 */ /* 0x000e620000008800 */
[----:B------:R-:W-:Y:S01]  /*2230*/  UMOV UR4, 0x400 ;  /* 0x0000040000047882 */ /* 0x000fe20000000000 */
[----:B------:R-:W-:Y:S01]  /*2240*/  PRMT R7, R28, 0x7632, R7 ;  /* 0x000076321c077816 */ /* 0x000fe20000000007 */
[----:B------:R-:W-:Y:S01]  /*2250*/  BSSY.RECONVERGENT B0, `(.L_x_78) ;  /* 0x000005f000007945 */ /* 0x000fe20003800200 */
[----:B------:R-:W-:Y:S01]  /*2260*/  PRMT R9, R31, 0x7632, R9 ;  /* 0x000076321f097816 */ /* 0x000fe20000000009 */
[----:B-1----:R-:W-:Y:S01]  /*2270*/  ULEA UR6, UR5, UR4, 0x18 ;  /* 0x0000000405067291 */ /* 0x002fe2000f8ec0ff */
[----:B0-----:R-:W-:Y:S02]  /*2280*/  LEA.HI R3, RZ, R0, RZ, 0x2 ;  /* 0x00000000ff037211 */ /* 0x001fe400078f10ff */
[----:B------:R-:W-:Y:S02]  /*2290*/  SHF.R.U32.HI R4, RZ, 0x3, R0 ;  /* 0x00000003ff047819 */ /* 0x000fe40000011600 */
[----:B------:R-:W-:-:S02]  /*22a0*/  LOP3.LUT R5, R3, 0xfffffffc, RZ, 0xc0, !PT ;  /* 0xfffffffc03057812 */ /* 0x000fc400078ec0ff */
[----:B------:R-:W-:Y:S01]  /*22b0*/  SHF.R.U32.HI R6, RZ, 0x4, R0 ;  /* 0x00000004ff067819 */ /* 0x000fe20000011600 */
[----:B------:R-:W-:Y:S01]  /*22c0*/  IMAD.SHL.U32 R8, R4, 0x8, RZ ;  /* 0x0000000804087824 */ /* 0x000fe200078e00ff */
[----:B------:R-:W-:Y:S01]  /*22d0*/  SHF.R.S32.HI R3, RZ, 0x2, R3 ;  /* 0x00000002ff037819 */ /* 0x000fe20000011403 */
[C---:B------:R-:W-:Y:S01]  /*22e0*/  IMAD.IADD R12, R0.reuse, 0x1, -R5 ;  /* 0x00000001000c7824 */ /* 0x040fe200078e0a05 */
[----:B------:R-:W-:Y:S01]  /*22f0*/  LOP3.LUT R5, R0, 0x7, RZ, 0xc0, !PT ;  /* 0x0000000700057812 */ /* 0x000fe200078ec0ff */
[----:B------:R-:W-:Y:S01]  /*2300*/  IMAD.SHL.U32 R6, R6, 0x8, RZ ;  /* 0x0000000806067824 */ /* 0x000fe200078e00ff */
[----:B------:R-:W-:Y:S01]  /*2310*/  ISETP.GT.AND P0, PT, R0, 0xf, PT ;  /* 0x0000000f0000780c */ /* 0x000fe20003f04270 */
[----:B------:R-:W-:Y:S01]  /*2320*/  IMAD R4, R12, 0x20, R3 ;  /* 0x000000200c047824 */ /* 0x000fe200078e0203 */
[----:B------:R-:W-:Y:S02]  /*2330*/  LOP3.LUT R5, R8, 0x8, R5, 0xe2, !PT ;  /* 0x0000000808057812 */ /* 0x000fe400078ee205 */
[----:B------:R-:W-:-:S02]  /*2340*/  PRMT R8, R30, 0x7632, R8 ;  /* 0x000076321e087816 */ /* 0x000fc40000000008 */
[----:B------:R-:W-:Y:S02]  /*2350*/  LEA R5, R5, R6, 0x4 ;  /* 0x0000000605057211 */ /* 0x000fe400078e20ff */
[----:B------:R-:W-:Y:S02]  /*2360*/  LEA R4, R4, UR6, 0x1 ;  /* 0x0000000604047c11 */ /* 0x000fe4000f8e08ff */
[----:B------:R-:W-:Y:S02]  /*2370*/  PRMT R6, R29, 0x7632, R6 ;  /* 0x000076321d067816 */ /* 0x000fe40000000006 */
[----:B------:R-:W-:Y:S01]  /*2380*/  LEA R13, R5, UR6, 0x1 ;  /* 0x00000006050d7c11 */ /* 0x000fe2000f8e08ff */
[----:B------:R0:W-:Y:S04]  /*2390*/  STS.U16 [R4], R28 ;  /* 0x0000001c04007388 */ /* 0x0001e80000000400 */
[----:B------:R0:W-:Y:S04]  /*23a0*/  STS.U16 [R4+0x100], R29 ;  /* 0x0001001d04007388 */ /* 0x0001e80000000400 */
[----:B------:R0:W-:Y:S04]  /*23b0*/  STS.U16 [R4+0x10], R30 ;  /* 0x0000101e04007388 */ /* 0x0001e80000000400 */
[----:B------:R0:W-:Y:S04]  /*23c0*/  STS.U16 [R4+0x110], R31 ;  /* 0x0001101f04007388 */ /* 0x0001e80000000400 */
[----:B------:R0:W-:Y:S04]  /*23d0*/  STS.U16 [R4+0x20], R7 ;  /* 0x0000200704007388 */ /* 0x0001e80000000400 */
[----:B------:R0:W-:Y:S04]  /*23e0*/  STS.U16 [R4+0x120], R6 ;  /* 0x0001200604007388 */ /* 0x0001e80000000400 */
[----:B------:R0:W-:Y:S04]  /*23f0*/  STS.U16 [R4+0x30], R8 ;  /* 0x0000300804007388 */ /* 0x0001e80000000400 */
[----:B------:R0:W-:Y:S01]  /*2400*/  STS.U16 [R4+0x130], R9 ;  /* 0x0001300904007388 */ /* 0x0001e20000000400 */
[----:B------:R-:W-:Y:S06]  /*2410*/  BAR.SYNC.DEFER_BLOCKING 0x0 ;  /* 0x0000000000007b1d */ /* 0x000fec0000010000 */
[----:B------:R-:W-:Y:S05]  /*2420*/  @P0 BRA `(.L_x_79) ;  /* 0x0000000400040947 */ /* 0x000fea0003800000 */
[----:B0-----:R-:W-:-:S05]  /*2430*/  LEA R4, R3, UR6, 0x1 ;  /* 0x0000000603047c11 */ /* 0x001fca000f8e08ff */
[----:B------:R-:W0:Y:S04]  /*2440*/  LDS.U16 R5, [R4] ;  /* 0x0000000004057984 */ /* 0x000e280000000400 */
[----:B------:R-:W1:Y:S04]  /*2450*/  LDS.U16 R7, [R4+0x10] ;  /* 0x0000100004077984 */ /* 0x000e680000000400 */
[----:B------:R-:W2:Y:S04]  /*2460*/  LDS.U16 R9, [R4+0x20] ;  /* 0x0000200004097984 */ /* 0x000ea80000000400 */
[----:B------:R-:W3:Y:S04]  /*2470*/  LDS.U16 R11, [R4+0x30] ;  /* 0x00003000040b7984 */ /* 0x000ee80000000400 */
[----:B------:R-:W4:Y:S04]  /*2480*/  LDS.U16 R15, [R4+0x40] ;  /* 0x00004000040f7984 */ /* 0x000f280000000400 */
[----:B------:R-:W5:Y:S04]  /*2490*/  LDS.U16 R21, [R4+0x50] ;  /* 0x0000500004157984 */ /* 0x000f680000000400 */
[----:B------:R-:W5:Y:S04]  /*24a0*/  LDS.U16 R29, [R4+0x60] ;  /* 0x00006000041d7984 */ /* 0x000f680000000400 */
[----:B------:R-:W5:Y:S04]  /*24b0*/  LDS.U16 R31, [R4+0x70] ;  /* 0x00007000041f7984 */ /* 0x000f680000000400 */
[----:B------:R-:W5:Y:S04]  /*24c0*/  LDS.U16 R43, [R4+0x80] ;  /* 0x00008000042b7984 */ /* 0x000f680000000400 */
[----:B------:R-:W5:Y:S04]  /*24d0*/  LDS.U16 R45, [R4+0x90] ;  /* 0x00009000042d7984 */ /* 0x000f680000000400 */
[----:B0-----:R-:W-:Y:S04]  /*24e0*/  STS.U16 [R4+0x8], R5 ;  /* 0x0000080504007388 */ /* 0x001fe80000000400 */
[----:B-1----:R-:W-:Y:S04]  /*24f0*/  STS.U16 [R4+0x18], R7 ;  /* 0x0000180704007388 */ /* 0x002fe80000000400 */
[----:B--2---:R-:W-:Y:S04]  /*2500*/  STS.U16 [R4+0x28], R9 ;  /* 0x0000280904007388 */ /* 0x004fe80000000400 */
[----:B---3--:R-:W-:Y:S04]  /*2510*/  STS.U16 [R4+0x38], R11 ;  /* 0x0000380b04007388 */ /* 0x008fe80000000400 */
[----:B----4-:R-:W-:Y:S04]  /*2520*/  STS.U16 [R4+0x48], R15 ;  /* 0x0000480f04007388 */ /* 0x010fe80000000400 */
[----:B-----5:R-:W-:Y:S04]  /*2530*/  STS.U16 [R4+0x58], R21 ;  /* 0x0000581504007388 */ /* 0x020fe80000000400 */
[----:B------:R-:W0:Y:S04]  /*2540*/  LDS.U16 R47, [R4+0xa0] ;  /* 0x0000a000042f7984 */ /* 0x000e280000000400 */
        /* <DEDUP_REMOVED lines=21> */
[----:B------:R0:W-:Y:S04]  /*26a0*/  STS.U16 [R4+0x68], R29 ;  /* 0x0000681d04007388 */ /* 0x0001e80000000400 */
[----:B------:R0:W-:Y:S04]  /*26b0*/  STS.U16 [R4+0x78], R31 ;  /* 0x0000781f04007388 */ /* 0x0001e80000000400 */
[----:B------:R1:W-:Y:S04]  /*26c0*/  STS.U16 [R4+0x88], R43 ;  /* 0x0000882b04007388 */ /* 0x0003e80000000400 */
[----:B------:R2:W-:Y:S04]  /*26d0*/  STS.U16 [R4+0x98], R45 ;  /* 0x0000982d04007388 */ /* 0x0005e80000000400 */
[----:B0-----:R0:W-:Y:S04]  /*26e0*/  STS.U16 [R4+0xa8], R47 ;  /* 0x0000a82f04007388 */ /* 0x0011e80000000400 */
[----:B-1----:R0:W-:Y:S04]  /*26f0*/  STS.U16 [R4+0xb8], R5 ;  /* 0x0000b80504007388 */ /* 0x0021e80000000400 */
[----:B--2---:R0:W-:Y:S04]  /*2700*/  STS.U16 [R4+0xc8], R7 ;  /* 0x0000c80704007388 */ /* 0x0041e80000000400 */
[----:B---3--:R0:W-:Y:S04]  /*2710*/  STS.U16 [R4+0xd8], R9 ;  /* 0x0000d80904007388 */ /* 0x0081e80000000400 */
[----:B----4-:R0:W-:Y:S04]  /*2720*/  STS.U16 [R4+0xe8], R11 ;  /* 0x0000e80b04007388 */ /* 0x0101e80000000400 */
[----:B-----5:R0:W-:Y:S04]  /*2730*/  STS.U16 [R4+0xf8], R15 ;  /* 0x0000f80f04007388 */ /* 0x0201e80000000400 */
[----:B------:R0:W-:Y:S04]  /*2740*/  STS.U16 [R4+0x108], R21 ;  /* 0x0001081504007388 */ /* 0x0001e80000000400 */
        /* <DEDUP_REMOVED lines=14> */
[----:B------:R0:W-:Y:S02]  /*2830*/  STS.U16 [R4+0x1f8], R52 ;  /* 0x0001f83404007388 */ /* 0x0001e40000000400 */
.L_x_79:
[----:B------:R-:W-:Y:S05]  /*2840*/  BSYNC.RECONVERGENT B0 ;  /* 0x0000000000007941 */ /* 0x000fea0003800200 */
.L_x_78:
[----:B0-----:R-:W0:Y:S01]  /*2850*/  LDSM.16.MT88.4 R4, [R13] ;  /* 0x000000000d04783b */ /* 0x001e220000004200 */
[----:B------:R-:W-:Y:S01]  /*2860*/  UIADD3 UR4, UPT, UPT, UR4, 0x200, URZ ;  /* 0x0000020004047890 */ /* 0x000fe2000fffe0ff */
[----:B------:R-:W-:Y:S01]  /*2870*/  IMAD R3, R3, 0x8, R12 ;  /* 0x0000000803037824 */ /* 0x000fe200078e020c */
[----:B------:R-:W-:Y:S02]  /*2880*/  BAR.SYNC.DEFER_BLOCKING 0x0 ;  /* 0x0000000000007b1d */ /* 0x000fe40000010000 */
[----:B------:R-:W-:Y:S01]  /*2890*/  ULEA UR5, UR5, UR4, 0x18 ;  /* 0x0000000405057291 */ /* 0x000fe2000f8ec0ff */
[----:B------:R-:W-:Y:S01]  /*28a0*/  ISETP.NE.AND P0, PT, R0, RZ, PT ;  /* 0x000000ff0000720c */ /* 0x000fe20003f05270 */
[----:B------:R-:W-:Y:S02]  /*28b0*/  IMAD.SHL.U32 R3, R3, 0x2, RZ ;  /* 0x0000000203037824 */ /* 0x000fe400078e00ff */
[----:B------:R-:W-:Y:S01]  /*28c0*/  IMAD.MOV.U32 R21, RZ, RZ, -0x1 ;  /* 0xffffffffff157424 */ /* 0x000fe200078e00ff */
[----:B------:R-:W-:Y:S02]  /*28d0*/  BSSY.RECONVERGENT B0, `(.L_x_80) ;  /* 0x000004c000007945 */ /* 0x000fe40003800200 */
[----:B------:R-:W-:Y:S01]  /*28e0*/  LEA R3, R3, UR5, 0x2 ;  /* 0x0000000503037c11 */ /* 0x000fe2000f8e10ff */
[C---:B0-----:R-:W-:Y:S08]  /*28f0*/  HMMA.16816.F32 R8, R32.reuse, R4, RZ ;  /* 0x000000042008723c */ /* 0x041ff000000018ff */
[----:B------:R-:W-:Y:S11]  /*2900*/  HMMA.16816.F32 R4, R32, R6, RZ ;  /* 0x000000062004723c */ /* 0x000ff600000018ff */
[----:B------:R0:W-:Y:S04]  /*2910*/  STS [R3], R8 ;  /* 0x0000000803007388 */ /* 0x0001e80000000800 */
[----:B------:R0:W-:Y:S04]  /*2920*/  STS [R3+0x200], R10 ;  /* 0x0002000a03007388 */ /* 0x0001e80000000800 */
[----:B------:R0:W-:Y:S04]  /*2930*/  STS [R3+0x20], R4 ;  /* 0x0000200403007388 */ /* 0x0001e80000000800 */
[----:B------:R0:W-:Y:S04]  /*2940*/  STS [R3+0x220], R6 ;  /* 0x0002200603007388 */ /* 0x0001e80000000800 */
[----:B------:R0:W-:Y:S04]  /*2950*/  STS [R3+0x4], R9 ;  /* 0x0000040903007388 */ /* 0x0001e80000000800 */
[----:B------:R0:W-:Y:S04]  /*2960*/  STS [R3+0x204], R11 ;  /* 0x0002040b03007388 */ /* 0x0001e80000000800 */
[----:B------:R0:W-:Y:S04]  /*2970*/  STS [R3+0x24], R5 ;  /* 0x0000240503007388 */ /* 0x0001e80000000800 */
[----:B------:R0:W-:Y:S01]  /*2980*/  STS [R3+0x224], R7 ;  /* 0x0002240703007388 */ /* 0x0001e20000000800 */
[----:B------:R-:W-:Y:S06]  /*2990*/  BAR.SYNC.DEFER_BLOCKING 0x0 ;  /* 0x0000000000007b1d */ /* 0x000fec0000010000 */
[----:B------:R-:W-:Y:S05]  /*29a0*/  @P0 BRA `(.L_x_81) ;  /* 0x0000000000f80947 */ /* 0x000fea0003800000 */
[----:B------:R-:W-:-:S05]  /*29b0*/  UMOV UR4, URZ ;  /* 0x000000ff00047c82 */ /* 0x000fca0008000000 */
.L_x_82:
[----:B------:R-:W-:Y:S01]  /*29c0*/  ULEA UR6, UR4, UR5, 0x6 ;  /* 0x0000000504067291 */ /* 0x000fe2000f8e30ff */
[----:B------:R-:W-:-:S08]  /*29d0*/  IMAD.MOV.U32 R21, RZ, RZ, RZ ;  /* 0x000000ffff157224 */ /* 0x000fd000078e00ff */
[----:B0-----:R-:W-:Y:S04]  /*29e0*/  LDS.128 R4, [UR6] ;  /* 0x00000006ff047984 */ /* 0x001fe80008000c00 */
[----:B------:R-:W0:Y:S02]  /*29f0*/  LDS.128 R8, [UR6+0x10] ;  /* 0x00001006ff087984 */ /* 0x000e240008000c00 */
[----:B0-----:R-:W-:-:S13]  /*2a00*/  FSETP.NEU.AND P0, PT, R4, R8, PT ;  /* 0x000000080400720b */ /* 0x001fda0003f0d000 */
[----:B------:R-:W-:Y:S05]  /*2a10*/  @P0 BRA `(.L_x_81) ;  /* 0x0000000000dc0947 */ /* 0x000fea0003800000 */
[----:B------:R-:W-:Y:S01]  /*2a20*/  LDS.128 R12, [UR6+0x20] ;  /* 0x00002006ff0c7984 */ /* 0x000fe20008000c00 */
[----:B------:R-:W-:-:S03]  /*2a30*/  IMAD.MOV.U32 R21, RZ, RZ, 0x1 ;  /* 0x00000001ff157424 */ /* 0x000fc600078e00ff */
[----:B------:R-:W0:Y:S02]  /*2a40*/  LDS.128 R28, [UR6+0x30] ;  /* 0x00003006ff1c7984 */ /* 0x000e240008000c00 */
[----:B0-----:R-:W-:-:S13]  /*2a50*/  FSETP.NEU.AND P0, PT, R12, R28, PT ;  /* 0x0000001c0c00720b */ /* 0x001fda0003f0d000 */
[----:B------:R-:W-:Y:S05]  /*2a60*/  @P0 BRA `(.L_x_81) ;  /* 0x0000000000c80947 */ /* 0x000fea0003800000 */
[----:B------:R-:W-:Y:S01]  /*2a70*/  FSETP.NEU.AND P0, PT, R5, R9, PT ;  /* 0x000000090500720b */ /* 0x000fe20003f0d000 */
[----:B------:R-:W-:-:S12]  /*2a80*/  IMAD.MOV.U32 R21, RZ, RZ, RZ ;  /* 0x000000ffff157224 */ /* 0x000fd800078e00ff */
[----:B------:R-:W-:Y:S05]  /*2a90*/  @P0 BRA `(.L_x_81) ;  /* 0x0000000000bc0947 */ /* 0x000fea0003800000 */
[----:B------:R-:W-:Y:S02]  /*2aa0*/  FSETP.NEU.AND P0, PT, R13, R29, PT ;  /* 0x0000001d0d00720b */ /* 0x000fe40003f0d000 */
[----:B------:R-:W-:-:S11]  /*2ab0*/  MOV R21, 0x1 ;  /* 0x0000000100157802 */ /* 0x000fd60000000f00 */
[----:B------:R-:W-:Y:S05]  /*2ac0*/  @P0 BRA `(.L_x_81) ;  /* 0x0000000000b00947 */ /* 0x000fea0003800000 */
[----:B------:R-:W-:Y:S01]  /*2ad0*/  FSETP.NEU.AND P0, PT, R6, R10, PT ;  /* 0x0000000a0600720b */ /* 0x000fe20003f0d000 */
[----:B------:R-:W-:-:S12]  /*2ae0*/  IMAD.MOV.U32 R21, RZ, RZ, RZ ;  /* 0x000000ffff157224 */ /* 0x000fd800078e00ff */
[----:B------:R-:W-:Y:S05]  /*2af0*/  @P0 BRA `(.L_x_81) ;  /* 0x0000000000a40947 */ /* 0x000fea0003800000 */
[----:B------:R-:W-:Y:S01]  /*2b00*/  FSETP.NEU.AND P0, PT, R14, R30, PT ;  /* 0x0000001e0e00720b */ /* 0x000fe20003f0d000 */
[----:B------:R-:W-:-:S12]  /*2b10*/  IMAD.MOV.U32 R21, RZ, RZ, 0x1 ;  /* 0x00000001ff157424 */ /* 0x000fd800078e00ff */
[----:B------:R-:W-:Y:S05]  /*2b20*/  @P0 BRA `(.L_x_81) ;  /* 0x0000000000980947 */ /* 0x000fea0003800000 */
[----:B------:R-:W-:Y:S01]  /*2b30*/  FSETP.NEU.AND P0, PT, R7, R11, PT ;  /* 0x0000000b0700720b */ /* 0x000fe20003f0d000 */
[----:B------:R-:W-:-:S12]  /*2b40*/  IMAD.MOV.U32 R21, RZ, RZ, RZ ;  /* 0x000000ffff157224 */ /* 0x000fd800078e00ff */
[----:B------:R-:W-:Y:S05]  /*2b50*/  @P0 BRA `(.L_x_81) ;  /* 0x00000000008c0947 */ /* 0x000fea0003800000 */
[----:B------:R-:W-:Y:S01]  /*2b60*/  FSETP.NEU.AND P0, PT, R15, R31, PT ;  /* 0x0000001f0f00720b */ /* 0x000fe20003f0d000 */
[----:B------:R-:W-:-:S12]  /*2b70*/  IMAD.MOV.U32 R21, RZ, RZ, 0x1 ;  /* 0x00000001ff157424 */ /* 0x000fd800078e00ff */
[----:B------:R-:W-:Y:S05]  /*2b80*/  @P0 BRA `(.L_x_81) ;  /* 0x0000000000800947 */ /* 0x000fea0003800000 */
[----:B------:R-:W-:Y:S01]  /*2b90*/  LDS.128 R4, [UR6+0x40] ;  /* 0x00004006ff047984 */ /* 0x000fe20008000c00 */
[----:B------:R-:W-:-:S03]  /*2ba0*/  IMAD.MOV.U32 R21, RZ, RZ, RZ ;  /* 0x000000ffff157224 */ /* 0x000fc600078e00ff */
        /* <DEDUP_REMOVED lines=8> */
[----:B------:R-:W-:Y:S02]  /*2c30*/  FSETP.NEU.AND P0, PT, R5, R9, PT ;  /* 0x000000090500720b */ /* 0x000fe40003f0d000 */
[----:B------:R-:W-:-:S11]  /*2c40*/  MOV R21, RZ ;  /* 0x000000ff00157202 */ /* 0x000fd60000000f00 */
        /* <DEDUP_REMOVED lines=16> */
[----:B------:R-:W-:-:S04]  /*2d50*/  UIADD3 UR4, UPT, UPT, UR4, 0x2, URZ ;  /* 0x0000000204047890 */ /* 0x000fc8000fffe0ff */
[----:B------:R-:W-:-:S09]  /*2d60*/  UISETP.NE.AND UP0, UPT, UR4, 0x10, UPT ;  /* 0x000000100400788c */ /* 0x000fd2000bf05270 */
[----:B------:R-:W-:Y:S05]  /*2d70*/  BRA.U UP0, `(.L_x_82) ;  /* 0xfffffffd00107547 */ /* 0x000fea000b83ffff */
[----:B------:R-:W-:-:S07]  /*2d80*/  IMAD.MOV.U32 R21, RZ, RZ, -0x1 ;  /* 0xffffffffff157424 */ /* 0x000fce00078e00ff */
.L_x_81:
[----:B------:R-:W-:Y:S05]  /*2d90*/  BSYNC.RECONVERGENT B0 ;  /* 0x0000000000007941 */ /* 0x000fea0003800200 */
.L_x_80:
[----:B0-----:R-:W0:Y:S02]  /*2da0*/  LDC.64 R4, c[0x0][0x3b0] ;  /* 0x0000ec00ff047b82 */ /* 0x001e240000000a00 */
[----:B0-----:R1:W-:Y:S01]  /*2db0*/  STG.E desc[UR36][R4.64], R21 ;  /* 0x0000001504007986 */ /* 0x0013e2000c101924 */
[----:B------:R-:W-:Y:S05]  /*2dc0*/  BRA `(.L_x_77) ;  /* 0x0000000800ec7947 */ /* 0x000fea0003800000 */
.L_x_76:
        /* <DEDUP_REMOVED lines=10> */
[----:B------:R-:W-:Y:S01]  /*2e70*/  SHF.R.S32.HI R3, RZ, 0x2, R3 ;  /* 0x00000002ff037819 */ /* 0x000fe20000011403 */
[----:B------:R-:W-:Y:S01]  /*2e80*/  IMAD.SHL.U32 R8, R4, 0x8, RZ ;  /* 0x0000000804087824 */ /* 0x000fe200078e00ff */
[----:B------:R-:W-:Y:S02]  /*2e90*/  IADD3 R12, PT, PT, -R5, R0, RZ ;  /* 0x00000000050c7210 */ /* 0x000fe40007ffe1ff */
[----:B------:R-:W-:Y:S02]  /*2ea0*/  LOP3.LUT R5, R0, 0x7, RZ, 0xc0, !PT ;  /* 0x0000000700057812 */ /* 0x000fe400078ec0ff */
[----:B------:R-:W-:Y:S01]  /*2eb0*/  SHF.R.U32.HI R6, RZ, 0x4, R0 ;  /* 0x00000004ff067819 */ /* 0x000fe20000011600 */
[----:B------:R-:W-:Y:S01]  /*2ec0*/  IMAD R4, R12, 0x20, R3 ;  /* 0x000000200c047824 */ /* 0x000fe200078e0203 */
[----:B------:R-:W-:Y:S02]  /*2ed0*/  LOP3.LUT R5, R8, 0x8, R5, 0xe2, !PT ;  /* 0x0000000808057812 */ /* 0x000fe400078ee205 */
[----:B------:R-:W-:Y:S01]  /*2ee0*/  ISETP.GT.AND P0, PT, R0, 0xf, PT ;  /* 0x0000000f0000780c */ /* 0x000fe20003f04270 */
[----:B------:R-:W-:Y:S01]  /*2ef0*/  IMAD.SHL.U32 R6, R6, 0x8, RZ ;  /* 0x0000000806067824 */ /* 0x000fe200078e00ff */
[----:B------:R-:W-:-:S02]  /*2f00*/  LEA R4, R4, UR6, 0x1 ;  /* 0x0000000604047c11 */ /* 0x000fc4000f8e08ff */
[----:B------:R-:W-:Y:S01]  /*2f10*/  PRMT R8, R30, 0x7632, R8 ;  /* 0x000076321e087816 */ /* 0x000fe20000000008 */
[--C-:B------:R-:W-:Y:S01]  /*2f20*/  IMAD R5, R5, 0x10, R6.reuse ;  /* 0x0000001005057824 */ /* 0x100fe200078e0206 */
[----:B------:R-:W-:Y:S01]  /*2f30*/  PRMT R6, R29, 0x7632, R6 ;  /* 0x000076321d067816 */ /* 0x000fe20000000006 */
[----:B------:R0:W-:Y:S03]  /*2f40*/  STS.U16 [R4], R28 ;  /* 0x0000001c04007388 */ /* 0x0001e60000000400 */
[----:B------:R-:W-:Y:S01]  /*2f50*/  LEA R13, R5, UR6, 0x1 ;  /* 0x00000006050d7c11 */ /* 0x000fe2000f8e08ff */
        /* <DEDUP_REMOVED lines=74> */
.L_x_84:
[----:B------:R-:W-:Y:S05]  /*3400*/  BSYNC.RECONVERGENT B0 ;  /* 0x0000000000007941 */ /* 0x000fea0003800200 */
.L_x_83:
[----:B0-----:R-:W0:Y:S01]  /*3410*/  LDSM.16.MT88.4 R4, [R13] ;  /* 0x000000000d04783b */ /* 0x001e220000004200 */
[----:B------:R-:W-:Y:S01]  /*3420*/  UIADD3 UR4, UPT, UPT, UR4, 0x200, URZ ;  /* 0x0000020004047890 */ /* 0x000fe2000fffe0ff */
[----:B------:R-:W-:Y:S01]  /*3430*/  IMAD R3, R3, 0x8, R12 ;  /* 0x0000000803037824 */ /* 0x000fe200078e020c */
[----:B------:R-:W-:Y:S02]  /*3440*/  BAR.SYNC.DEFER_BLOCKING 0x0 ;  /* 0x0000000000007b1d */ /* 0x000fe40000010000 */
[----:B------:R-:W-:Y:S01]  /*3450*/  ULEA UR5, UR5, UR4, 0x18 ;  /* 0x0000000405057291 */ /* 0x000fe2000f8ec0ff */
[----:B------:R-:W-:Y:S01]  /*3460*/  ISETP.NE.AND P0, PT, R0, RZ, PT ;  /* 0x000000ff0000720c */ /* 0x000fe20003f05270 */
[----:B------:R-:W-:Y:S02]  /*3470*/  IMAD.SHL.U32 R3, R3, 0x2, RZ ;  /* 0x0000000203037824 */ /* 0x000fe400078e00ff */
[----:B------:R-:W-:Y:S03]  /*3480*/  BSSY.RECONVERGENT B0, `(.L_x_85) ;  /* 0x000004d000007945 */ /* 0x000fe60003800200 */
[----:B------:R-:W-:-:S02]  /*3490*/  LEA R12, R3, UR5, 0x2 ;  /* 0x00000005030c7c11 */ /* 0x000fc4000f8e10ff */
[----:B------:R-:W-:Y:S01]  /*34a0*/  MOV R3, 0xffffffff ;  /* 0xffffffff00037802 */ /* 0x000fe20000000f00 */
        /* <DEDUP_REMOVED lines=13> */
.L_x_87:
        /* <DEDUP_REMOVED lines=23> */
[----:B------:R-:W-:Y:S02]  /*36f0*/  FSETP.NEU.AND P0, PT, R7, R11, PT ;  /* 0x0000000b0700720b */ /* 0x000fe40003f0d000 */
[----:B------:R-:W-:-:S11]  /*3700*/  MOV R3, RZ ;  /* 0x000000ff00037202 */ /* 0x000fd60000000f00 */
        /* <DEDUP_REMOVED lines=36> */
.L_x_86:
[----:B------:R-:W-:Y:S05]  /*3950*/  BSYNC.RECONVERGENT B0 ;  /* 0x0000000000007941 */ /* 0x000fea0003800200 */
.L_x_85:
[----:B0-----:R-:W0:Y:S02]  /*3960*/  LDC.64 R4, c[0x0][0x3b0] ;  /* 0x0000ec00ff047b82 */ /* 0x001e240000000a00 */
[----:B0-----:R0:W-:Y:S02]  /*3970*/  STG.E desc[UR36][R4.64], R3 ;  /* 0x0000000304007986 */ /* 0x0011e4000c101924 */
.L_x_77:
[----:B01----:R-:W0:Y:S08]  /*3980*/  LDC.64 R4, c[0x0][0x3b0] ;  /* 0x0000ec00ff047b82 */ /* 0x003e300000000a00 */
[----:B------:R-:W-:Y:S06]  /*3990*/  BAR.SYNC.DEFER_BLOCKING 0x0 ;  /* 0x0000000000007b1d */ /* 0x000fec0000010000 */
[----:B0-----:R-:W2:Y:S02]  /*39a0*/  LDG.E R4, desc[UR36][R4.64] ;  /* 0x0000002404047981 */ /* 0x001ea4000c1e1900 */
[----:B--2---:R-:W-:-:S13]  /*39b0*/  ISETP.NE.AND P0, PT, R4, RZ, PT ;  /* 0x000000ff0400720c */ /* 0x004fda0003f05270 */
[----:B------:R-:W-:Y:S05]  /*39c0*/  @P0 BRA `(.L_x_88) ;  /* 0x0000000000280947 */ /* 0x000fea0003800000 */
[----:B------:R-:W0:Y:S02]  /*39d0*/  S2R R0, SR_LANEID ;  /* 0x0000000000007919 */ /* 0x000e240000000000 */
[----:B0-----:R-:W-:Y:S02]  /*39e0*/  SHF.R.U32.HI R3, RZ, 0x2, R0 ;  /* 0x00000002ff037819 */ /* 0x001fe40000011600 */
[----:B------:R-:W-:-:S05]  /*39f0*/  LOP3.LUT R0, R0, 0x3, RZ, 0xc0, !PT ;  /* 0x0000000300007812 */ /* 0x000fca00078ec0ff */
[----:B------:R-:W-:-:S05]  /*3a00*/  IMAD R0, R3, 0x8, R0 ;  /* 0x0000000803007824 */ /* 0x000fca00078e0200 */
[----:B------:R-:W-:-:S05]  /*3a10*/  LEA R0, R0, UR38, 0x3 ;  /* 0x0000002600007c11 */ /* 0x000fca000f8e18ff */
[----:B------:R0:W-:Y:S04]  /*3a20*/  STS.64 [R0], R36 ;  /* 0x0000002400007388 */ /* 0x0001e80000000a00 */
[----:B------:R0:W-:Y:S04]  /*3a30*/  STS.64 [R0+0x200], R40 ;  /* 0x0002002800007388 */ /* 0x0001e80000000a00 */
[----:B------:R0:W-:Y:S04]  /*3a40*/  STS.64 [R0+0x20], R24 ;  /* 0x0000201800007388 */ /* 0x0001e80000000a00 */
[----:B------:R0:W-:Y:S01]  /*3a50*/  STS.64 [R0+0x220], R38 ;  /* 0x0002202600007388 */ /* 0x0001e20000000a00 */
[----:B------:R-:W-:Y:S05]  /*3a60*/  BRA `(.L_x_89) ;  /* 0x0000000000247947 */ /* 0x000fea0003800000 */
.L_x_88:
        /* <DEDUP_REMOVED lines=8> */
[----:B------:R1:W-:Y:S02]  /*3af0*/  STS.64 [R0+0x220], R22 ;  /* 0x0002201600007388 */ /* 0x0003e40000000a00 */
.L_x_89:
[----:B------:R-:W2:Y:S01]  /*3b00*/  LDS R3, [R2] ;  /* 0x0000000002037984 */ /* 0x000ea20000000800 */
[----:B------:R-:W3:Y:S02]  /*3b10*/  LDC.64 R4, c[0x0][0x398] ;  /* 0x0000e600ff047b82 */ /* 0x000ee40000000a00 */
[----:B---3--:R-:W-:-:S05]  /*3b20*/  IMAD.WIDE R42, R42, 0x4, R4 ;  /* 0x000000042a2a7825 */ /* 0x008fca00078e0204 */
[----:B--2---:R-:W-:Y:S01]  /*3b30*/  STG.E desc[UR36][R42.64], R3 ;  /* 0x000000032a007986 */ /* 0x004fe2000c101924 */
[----:B------:R-:W-:Y:S05]  /*3b40*/  EXIT ;  /* 0x000000000000794d */ /* 0x000fea0003800000 */
.L_x_90:
        /* <DEDUP_REMOVED lines=11> */
.L_x_93:


//--------------------- .nv.global.init           --------------------------
	.section	.nv.global.init,"aw",@progbits
.nv.global.init:
	.type		$str,@object
	.size		$str,($str$1 - $str)
$str:
        /*0000*/ 	.byte	0x53, 0x6f, 0x6d, 0x65, 0x74, 0x68, 0x69, 0x6e, 0x67, 0x20, 0x68, 0x61, 0x70, 0x70, 0x65, 0x6e
        /*0010*/ 	.byte	0x65, 0x64, 0x20, 0x66, 0x72, 0x61, 0x67, 0x30, 0x21, 0x21, 0x21, 0x0a, 0x00
	.type		$str$1,@object
	.size		$str$1,(.L_1 - $str$1)
$str$1:
        /*001d*/ 	.byte	0x53, 0x6f, 0x6d, 0x65, 0x74, 0x68, 0x69, 0x6e, 0x67, 0x20, 0x68, 0x61, 0x70, 0x70, 0x65, 0x6e
        /*002d*/ 	.byte	0x65, 0x64, 0x20, 0x66, 0x72, 0x61, 0x67, 0x31, 0x21, 0x21, 0x21, 0x0a, 0x00
.L_1:


//--------------------- .nv.shared._Z16matrixMulAddWMMAP6__halfS0_PfS1_iii --------------------------
	.section	.nv.shared._Z16matrixMulAddWMMAP6__halfS0_PfS1_iii,"aw",@nobits
	.sectionflags	@""
	.align	16
	.zero		1024


//--------------------- .nv.shared.reserved.0     --------------------------
	.section	.nv.shared.reserved.0,"aw",@nobits
	.weak		__nv_reservedSMEM_offset_0_alias
	.size		__nv_reservedSMEM_offset_0_alias, 0, 64
	.other		__nv_reservedSMEM_offset_0_alias,@"STO_CUDA_RESERVED_SHARED STV_DEFAULT"
__nv_reservedSMEM_offset_0_alias:
	.zero		0
	.zero		64


//--------------------- .nv.shared._Z25matrixMulAddWMMADetectionP6__halfS0_PfS1_iiPii --------------------------
	.section	.nv.shared._Z25matrixMulAddWMMADetectionP6__halfS0_PfS1_iiPii,"aw",@nobits
	.sectionflags	@""
	.align	16
	.zero		1024


//--------------------- .nv.shared._Z26matrixMulAddWMMACorrectionP6__halfS0_PfS1_iiPiS2_i --------------------------
	.section	.nv.shared._Z26matrixMulAddWMMACorrectionP6__halfS0_PfS1_iiPiS2_i,"aw",@nobits
	.sectionflags	@""
	.align	16
.nv.shared._Z26matrixMulAddWMMACorrectionP6__halfS0_PfS1_iiPiS2_i:
	.zero		2560


//--------------------- .nv.constant0._Z16matrixMulAddWMMAP6__halfS0_PfS1_iii --------------------------
	.section	.nv.constant0._Z16matrixMulAddWMMAP6__halfS0_PfS1_iii,"a",@progbits
	.sectionflags	@""
	.align	4
.nv.constant0._Z16matrixMulAddWMMAP6__halfS0_PfS1_iii:
	.zero		940


//--------------------- .nv.constant0._Z25matrixMulAddWMMADetectionP6__halfS0_PfS1_iiPii --------------------------
	.section	.nv.constant0._Z25matrixMulAddWMMADetectionP6__halfS0_PfS1_iiPii,"a",@progbits
	.sectionflags	@""
	.align	4
.nv.constant0._Z25matrixMulAddWMMADetectionP6__halfS0_PfS1_iiPii:
	.zero		948


//--------------------- .nv.constant0._Z26matrixMulAddWMMACorrectionP6__halfS0_PfS1_iiPiS2_i --------------------------
	.section	.nv.constant0._Z26matrixMulAddWMMACorrectionP6__halfS0_PfS1_iiPiS2_i,"a",@progbits
	.sectionflags	@""
	.align	4
.nv.constant0._Z26matrixMulAddWMMACorrectionP6__halfS0_PfS1_iiPiS2_i:
	.zero		956


//--------------------- SYMBOLS --------------------------

	.type		.nv.reservedSmem.offset0,@object
	.size		.nv.reservedSmem.offset0,0x4
	.type		.nv.reservedSmem.cap,@object
	.size		.nv.reservedSmem.cap,0x4
	.type		vprintf,@function
